def attn_fwd(
    Q,
    K,
    V,
    Out,
    Lse,
    sm_scale,
    stride_qz,
    stride_qh,
    stride_qm,
    stride_qk,
    stride_kz,
    stride_kh,
    stride_kn,
    stride_kk,
    stride_vz,
    stride_vh,
    stride_vn,
    stride_vk,
    stride_oz,
    stride_oh,
    stride_om,
    stride_ok,
    seqlen_q,
    seqlen_k,
    BLOCK_M: tl.constexpr,
    BLOCK_N: tl.constexpr,
    HEAD_DIM: tl.constexpr,
    CAUSAL: tl.constexpr,
):
    start_m = tl.program_id(0)
    off_hz = tl.program_id(1)
    q_off = off_hz * stride_qh
    k_off = off_hz * stride_kh
    v_off = off_hz * stride_vh
    offs_m = start_m * BLOCK_M + tl.arange(0, BLOCK_M)
    offs_d = tl.arange(0, HEAD_DIM)
    offs_n = tl.arange(0, BLOCK_N)
    q_ptrs = Q + q_off + offs_m[:, None] * stride_qm + offs_d[None, :] * stride_qk
    k_ptrs = K + k_off + offs_d[:, None] * stride_kk + offs_n[None, :] * stride_kn
    v_ptrs = V + v_off + offs_n[:, None] * stride_vn + offs_d[None, :] * stride_vk
    m_i = tl.full([BLOCK_M], float("-inf"), dtype=tl.float32)
    l_i = tl.zeros([BLOCK_M], dtype=tl.float32) + 1.0
    acc = tl.zeros([BLOCK_M, HEAD_DIM], dtype=tl.float32)
    q = tl.load(q_ptrs)
    acc, l_i, m_i = _attn_fwd_inner(
        acc,
        l_i,
        m_i,
        q,
        k_ptrs,
        v_ptrs,
        sm_scale,
        stride_kn,
        stride_vn,
        start_m,
        seqlen_k,
        BLOCK_M,
        BLOCK_N,
        HEAD_DIM,
        CAUSAL,
    )
    acc = acc / l_i[:, None]
    lse = m_i + tl.math.log2(l_i) / 1.4426950408889634
    o_ptrs = (
        Out
        + off_hz * stride_oh
        + offs_m[:, None] * stride_om
        + offs_d[None, :] * stride_ok
    )
    tl.store(o_ptrs, acc.to(Out.dtype.element_ty))
    tl.store(Lse + off_hz * seqlen_q + offs_m, lse)

# config = {"BLOCK_M": 32, "BLOCK_N": 16, "HEAD_DIM": 128, "arch": "sm_100", "causal": false, "dtype": "fp16", "num_stages": 2, "num_warps": 4}
# arch = sm_100


// ===== COMPILED SASS (sm_100a) =====

	.target	sm_100a

	.elftype	@"ET_EXEC"


//--------------------- .note.nv.tkinfo           --------------------------
	.section	.note.nv.tkinfo,"",@"SHT_NOTE"
	.sectionflags	@"SHF_NOTE_NV_TKINFO"
	.tkinfo
        /*0018*/ 	.word	0x00000081
        /*0030*/ 	.string	""
        /*0030*/ 	.string	"ptxas-blackwell"
        /*0030*/ 	.string	"Cuda compilation tools, release 12.9, V12.9.86"
        /*0030*/ 	.string	"Build cuda_12.9.r12.9/compiler.36037853_0"
        /*0030*/ 	.string	"-v  -suppress-debug-info  -lineinfo  -arch sm_100a "



//--------------------- .note.nv.cuver            --------------------------
	.section	.note.nv.cuver,"",@"SHT_NOTE"
	.sectionflags	@"SHF_NOTE_NV_CUVER"
        /*0018*/ 	.short	0x0001
        /*001a*/ 	.short	0x0064
        /*001c*/ 	.short	0x0001
        /*001e*/ 	.short	0x0000
        /*0020*/ 	.short	0x0001
        /*0022*/ 	.short	0x0000


//--------------------- .nv.info                  --------------------------
	.section	.nv.info,"",@"SHT_CUDA_INFO"
	.align	4


	//----- nvinfo : EIATTR_REGCOUNT
	.align		4
        /*0000*/ 	.byte	0x04, 0x2f
        /*0002*/ 	.short	(.L_2 - .L_1)
	.align		4
.L_1:
        /*0004*/ 	.word	index@(attn_fwd)
        /*0008*/ 	.word	0x000000a8


	//----- nvinfo : EIATTR_FRAME_SIZE
	.align		4
.L_2:
        /*000c*/ 	.byte	0x04, 0x11
        /*000e*/ 	.short	(.L_4 - .L_3)
	.align		4
.L_3:
        /*0010*/ 	.word	index@(attn_fwd)
        /*0014*/ 	.word	0x00000000


	//----- nvinfo : EIATTR_MIN_STACK_SIZE
	.align		4
.L_4:
        /*0018*/ 	.byte	0x04, 0x12
        /*001a*/ 	.short	(.L_6 - .L_5)
	.align		4
.L_5:
        /*001c*/ 	.word	index@(attn_fwd)
        /*0020*/ 	.word	0x00000000
.L_6:


//--------------------- .nv.info.attn_fwd         --------------------------
	.section	.nv.info.attn_fwd,"",@"SHT_CUDA_INFO"
	.sectionflags	@""
	.align	4


	//----- nvinfo : EIATTR_CUDA_API_VERSION
	.align		4
        /*0000*/ 	.byte	0x04, 0x37
        /*0002*/ 	.short	(.L_8 - .L_7)
.L_7:
        /*0004*/ 	.word	0x00000081


	//----- nvinfo : EIATTR_KPARAM_INFO
	.align		4
.L_8:
        /*0008*/ 	.byte	0x04, 0x17
        /*000a*/ 	.short	(.L_10 - .L_9)
.L_9:
        /*000c*/ 	.word	0x00000000
        /*0010*/ 	.short	0x0019
        /*0012*/ 	.short	0x0080
        /*0014*/ 	.byte	0x00, 0xf4, 0x21, 0x00


	//----- nvinfo : EIATTR_KPARAM_INFO
	.align		4
.L_10:
        /*0018*/ 	.byte	0x04, 0x17
        /*001a*/ 	.short	(.L_12 - .L_11)
.L_11:
        /*001c*/ 	.word	0x00000000
        /*0020*/ 	.short	0x0018
        /*0022*/ 	.short	0x0078
        /*0024*/ 	.byte	0x00, 0xf4, 0x21, 0x00


	//----- nvinfo : EIATTR_KPARAM_INFO
	.align		4
.L_12:
        /*0028*/ 	.byte	0x04, 0x17
        /*002a*/ 	.short	(.L_14 - .L_13)
.L_13:
        /*002c*/ 	.word	0x00000000
        /*0030*/ 	.short	0x0017
        /*0032*/ 	.short	0x0070
        /*0034*/ 	.byte	0x00, 0xf0, 0x11, 0x00


	//----- nvinfo : EIATTR_KPARAM_INFO
	.align		4
.L_14:
        /*0038*/ 	.byte	0x04, 0x17
        /*003a*/ 	.short	(.L_16 - .L_15)
.L_15:
        /*003c*/ 	.word	0x00000000
        /*0040*/ 	.short	0x0016
        /*0042*/ 	.short	0x006c
        /*0044*/ 	.byte	0x00, 0xf0, 0x11, 0x00


	//----- nvinfo : EIATTR_KPARAM_INFO
	.align		4
.L_16:
        /*0048*/ 	.byte	0x04, 0x17
        /*004a*/ 	.short	(.L_18 - .L_17)
.L_17:
        /*004c*/ 	.word	0x00000000
        /*0050*/ 	.short	0x0015
        /*0052*/ 	.short	0x0068
        /*0054*/ 	.byte	0x00, 0xf0, 0x11, 0x00


	//----- nvinfo : EIATTR_KPARAM_INFO
	.align		4
.L_18:
        /*0058*/ 	.byte	0x04, 0x17
        /*005a*/ 	.short	(.L_20 - .L_19)
.L_19:
        /*005c*/ 	.word	0x00000000
        /*0060*/ 	.short	0x0014
        /*0062*/ 	.short	0x0064
        /*0064*/ 	.byte	0x00, 0xf0, 0x11, 0x00


	//----- nvinfo : EIATTR_KPARAM_INFO
	.align		4
.L_20:
        /*0068*/ 	.byte	0x04, 0x17
        /*006a*/ 	.short	(.L_22 - .L_21)
.L_21:
        /*006c*/ 	.word	0x00000000
        /*0070*/ 	.short	0x0013
        /*0072*/ 	.short	0x0060
        /*0074*/ 	.byte	0x00, 0xf0, 0x11, 0x00


	//----- nvinfo : EIATTR_KPARAM_INFO
	.align		4
.L_22:
        /*0078*/ 	.byte	0x04, 0x17
        /*007a*/ 	.short	(.L_24 - .L_23)
.L_23:
        /*007c*/ 	.word	0x00000000
        /*0080*/ 	.short	0x0012
        /*0082*/ 	.short	0x005c
        /*0084*/ 	.byte	0x00, 0xf0, 0x11, 0x00


	//----- nvinfo : EIATTR_KPARAM_INFO
	.align		4
.L_24:
        /*0088*/ 	.byte	0x04, 0x17
        /*008a*/ 	.short	(.L_26 - .L_25)
.L_25:
        /*008c*/ 	.word	0x00000000
        /*0090*/ 	.short	0x0011
        /*0092*/ 	.short	0x0058
        /*0094*/ 	.byte	0x00, 0xf0, 0x11, 0x00


	//----- nvinfo : EIATTR_KPARAM_INFO
	.align		4
.L_26:
        /*0098*/ 	.byte	0x04, 0x17
        /*009a*/ 	.short	(.L_28 - .L_27)
.L_27:
        /*009c*/ 	.word	0x00000000
        /*00a0*/ 	.short	0x0010
        /*00a2*/ 	.short	0x0054
        /*00a4*/ 	.byte	0x00, 0xf0, 0x11, 0x00


	//----- nvinfo : EIATTR_KPARAM_INFO
	.align		4
.L_28:
        /*00a8*/ 	.byte	0x04, 0x17
        /*00aa*/ 	.short	(.L_30 - .L_29)
.L_29:
        /*00ac*/ 	.word	0x00000000
        /*00b0*/ 	.short	0x000f
        /*00b2*/ 	.short	0x0050
        /*00b4*/ 	.byte	0x00, 0xf0, 0x11, 0x00


	//----- nvinfo : EIATTR_KPARAM_INFO
	.align		4
.L_30:
        /*00b8*/ 	.byte	0x04, 0x17
        /*00ba*/ 	.short	(.L_32 - .L_31)
.L_31:
        /*00bc*/ 	.word	0x00000000
        /*00c0*/ 	.short	0x000e
        /*00c2*/ 	.short	0x004c
        /*00c4*/ 	.byte	0x00, 0xf0, 0x11, 0x00


	//----- nvinfo : EIATTR_KPARAM_INFO
	.align		4
.L_32:
        /*00c8*/ 	.byte	0x04, 0x17
        /*00ca*/ 	.short	(.L_34 - .L_33)
.L_33:
        /*00cc*/ 	.word	0x00000000
        /*00d0*/ 	.short	0x000d
        /*00d2*/ 	.short	0x0048
        /*00d4*/ 	.byte	0x00, 0xf0, 0x11, 0x00


	//----- nvinfo : EIATTR_KPARAM_INFO
	.align		4
.L_34:
        /*00d8*/ 	.byte	0x04, 0x17
        /*00da*/ 	.short	(.L_36 - .L_35)
.L_35:
        /*00dc*/ 	.word	0x00000000
        /*00e0*/ 	.short	0x000c
        /*00e2*/ 	.short	0x0044
        /*00e4*/ 	.byte	0x00, 0xf0, 0x11, 0x00


	//----- nvinfo : EIATTR_KPARAM_INFO
	.align		4
.L_36:
        /*00e8*/ 	.byte	0x04, 0x17
        /*00ea*/ 	.short	(.L_38 - .L_37)
.L_37:
        /*00ec*/ 	.word	0x00000000
        /*00f0*/ 	.short	0x000b
        /*00f2*/ 	.short	0x0040
        /*00f4*/ 	.byte	0x00, 0xf0, 0x11, 0x00


	//----- nvinfo : EIATTR_KPARAM_INFO
	.align		4
.L_38:
        /*00f8*/ 	.byte	0x04, 0x17
        /*00fa*/ 	.short	(.L_40 - .L_39)
.L_39:
        /*00fc*/ 	.word	0x00000000
        /*0100*/ 	.short	0x000a
        /*0102*/ 	.short	0x003c
        /*0104*/ 	.byte	0x00, 0xf0, 0x11, 0x00


	//----- nvinfo : EIATTR_KPARAM_INFO
	.align		4
.L_40:
        /*0108*/ 	.byte	0x04, 0x17
        /*010a*/ 	.short	(.L_42 - .L_41)
.L_41:
        /*010c*/ 	.word	0x00000000
        /*0110*/ 	.short	0x0009
        /*0112*/ 	.short	0x0038
        /*0114*/ 	.byte	0x00, 0xf0, 0x11, 0x00


	//----- nvinfo : EIATTR_KPARAM_INFO
	.align		4
.L_42:
        /*0118*/ 	.byte	0x04, 0x17
        /*011a*/ 	.short	(.L_44 - .L_43)
.L_43:
        /*011c*/ 	.word	0x00000000
        /*0120*/ 	.short	0x0008
        /*0122*/ 	.short	0x0034
        /*0124*/ 	.byte	0x00, 0xf0, 0x11, 0x00


	//----- nvinfo : EIATTR_KPARAM_INFO
	.align		4
.L_44:
        /*0128*/ 	.byte	0x04, 0x17
        /*012a*/ 	.short	(.L_46 - .L_45)
.L_45:
        /*012c*/ 	.word	0x00000000
        /*0130*/ 	.short	0x0007
        /*0132*/ 	.short	0x0030
        /*0134*/ 	.byte	0x00, 0xf0, 0x11, 0x00


	//----- nvinfo : EIATTR_KPARAM_INFO
	.align		4
.L_46:
        /*0138*/ 	.byte	0x04, 0x17
        /*013a*/ 	.short	(.L_48 - .L_47)
.L_47:
        /*013c*/ 	.word	0x00000000
        /*0140*/ 	.short	0x0006
        /*0142*/ 	.short	0x002c
        /*0144*/ 	.byte	0x00, 0xf0, 0x11, 0x00


	//----- nvinfo : EIATTR_KPARAM_INFO
	.align		4
.L_48:
        /*0148*/ 	.byte	0x04, 0x17
        /*014a*/ 	.short	(.L_50 - .L_49)
.L_49:
        /*014c*/ 	.word	0x00000000
        /*0150*/ 	.short	0x0005
        /*0152*/ 	.short	0x0028
        /*0154*/ 	.byte	0x00, 0xf0, 0x11, 0x00


	//----- nvinfo : EIATTR_KPARAM_INFO
	.align		4
.L_50:
        /*0158*/ 	.byte	0x04, 0x17
        /*015a*/ 	.short	(.L_52 - .L_51)
.L_51:
        /*015c*/ 	.word	0x00000000
        /*0160*/ 	.short	0x0004
        /*0162*/ 	.short	0x0020
        /*0164*/ 	.byte	0x00, 0xf4, 0x21, 0x00


	//----- nvinfo : EIATTR_KPARAM_INFO
	.align		4
.L_52:
        /*0168*/ 	.byte	0x04, 0x17
        /*016a*/ 	.short	(.L_54 - .L_53)
.L_53:
        /*016c*/ 	.word	0x00000000
        /*0170*/ 	.short	0x0003
        /*0172*/ 	.short	0x0018
        /*0174*/ 	.byte	0x00, 0xf4, 0x21, 0x00


	//----- nvinfo : EIATTR_KPARAM_INFO
	.align		4
.L_54:
        /*0178*/ 	.byte	0x04, 0x17
        /*017a*/ 	.short	(.L_56 - .L_55)
.L_55:
        /*017c*/ 	.word	0x00000000
        /*0180*/ 	.short	0x0002
        /*0182*/ 	.short	0x0010
        /*0184*/ 	.byte	0x00, 0xf4, 0x21, 0x00


	//----- nvinfo : EIATTR_KPARAM_INFO
	.align		4
.L_56:
        /*0188*/ 	.byte	0x04, 0x17
        /*018a*/ 	.short	(.L_58 - .L_57)
.L_57:
        /*018c*/ 	.word	0x00000000
        /*0190*/ 	.short	0x0001
        /*0192*/ 	.short	0x0008
        /*0194*/ 	.byte	0x00, 0xf4, 0x21, 0x00


	//----- nvinfo : EIATTR_KPARAM_INFO
	.align		4
.L_58:
        /*0198*/ 	.byte	0x04, 0x17
        /*019a*/ 	.short	(.L_60 - .L_59)
.L_59:
        /*019c*/ 	.word	0x00000000
        /*01a0*/ 	.short	0x0000
        /*01a2*/ 	.short	0x0000
        /*01a4*/ 	.byte	0x00, 0xf4, 0x21, 0x00


	//----- nvinfo : EIATTR_SPARSE_MMA_MASK
	.align		4
.L_60:
        /*01a8*/ 	.byte	0x03, 0x50
        /*01aa*/ 	.short	0x0000


	//----- nvinfo : EIATTR_MAXREG_COUNT
	.align		4
        /*01ac*/ 	.byte	0x03, 0x1b
        /*01ae*/ 	.short	0x00ff


	//----- nvinfo : EIATTR_NUM_BARRIERS
	.align		4
        /*01b0*/ 	.byte	0x02, 0x4c
        /*01b2*/ 	.byte	0x01
	.zero		1


	//----- nvinfo : EIATTR_COOP_GROUP_MASK_REGIDS
	.align		4
        /*01b4*/ 	.byte	0x04, 0x29
        /*01b6*/ 	.short	(.L_62 - .L_61)


	//   ....[0]....
.L_61:
        /*01b8*/ 	.word	0xffffffff


	//   ....[1]....
        /*01bc*/ 	.word	0xffffffff


	//   ....[2]....
        /*01c0*/ 	.word	0xffffffff


	//   ....[3]....
        /*01c4*/ 	.word	0xffffffff


	//   ....[4]....
        /*01c8*/ 	.word	0xffffffff


	//   ....[5]....
        /*01cc*/ 	.word	0xffffffff


	//   ....[6]....
        /*01d0*/ 	.word	0xffffffff


	//   ....[7]....
        /*01d4*/ 	.word	0xffffffff


	//   ....[8]....
        /*01d8*/ 	.word	0xffffffff


	//   ....[9]....
        /*01dc*/ 	.word	0xffffffff


	//   ....[10]....
        /*01e0*/ 	.word	0xffffffff


	//   ....[11]....
        /*01e4*/ 	.word	0xffffffff


	//   ....[12]....
        /*01e8*/ 	.word	0xffffffff


	//   ....[13]....
        /*01ec*/ 	.word	0xffffffff


	//   ....[14]....
        /*01f0*/ 	.word	0xffffffff


	//   ....[15]....
        /*01f4*/ 	.word	0xffffffff


	//   ....[16]....
        /*01f8*/ 	.word	0xffffffff


	//   ....[17]....
        /*01fc*/ 	.word	0xffffffff


	//----- nvinfo : EIATTR_COOP_GROUP_INSTR_OFFSETS
	.align		4
.L_62:
        /*0200*/ 	.byte	0x04, 0x28
        /*0202*/ 	.short	(.L_64 - .L_63)


	//   ....[0]....
.L_63:
        /*0204*/ 	.word	0x000020a0


	//   ....[1]....
        /*0208*/ 	.word	0x000020b0


	//   ....[2]....
        /*020c*/ 	.word	0x000020c0


	//   ....[3]....
        /*0210*/ 	.word	0x000020d0


	//   ....[4]....
        /*0214*/ 	.word	0x00002120


	//   ....[5]....
        /*0218*/ 	.word	0x00002130


	//   ....[6]....
        /*021c*/ 	.word	0x00002140


	//   ....[7]....
        /*0220*/ 	.word	0x00002150


	//   ....[8]....
        /*0224*/ 	.word	0x00002200


	//   ....[9]....
        /*0228*/ 	.word	0x00002470


	//   ....[10]....
        /*022c*/ 	.word	0x00002480


	//   ....[11]....
        /*0230*/ 	.word	0x000024a0


	//   ....[12]....
        /*0234*/ 	.word	0x000024b0


	//   ....[13]....
        /*0238*/ 	.word	0x000024e0


	//   ....[14]....
        /*023c*/ 	.word	0x00002510


	//   ....[15]....
        /*0240*/ 	.word	0x00002520


	//   ....[16]....
        /*0244*/ 	.word	0x00002530


	//   ....[17]....
        /*0248*/ 	.word	0x000025f0


	//----- nvinfo : EIATTR_VRC_CTA_INIT_COUNT
	.align		4
.L_64:
        /*024c*/ 	.byte	0x02, 0x4a
	.zero		1
	.zero		1


	//----- nvinfo : EIATTR_EXIT_INSTR_OFFSETS
	.align		4
        /*0250*/ 	.byte	0x04, 0x1c
        /*0252*/ 	.short	(.L_66 - .L_65)


	//   ....[0]....
.L_65:
        /*0254*/ 	.word	0x00004cf0


	//   ....[1]....
        /*0258*/ 	.word	0x00004d20


	//----- nvinfo : EIATTR_REQNTID
	.align		4
.L_66:
        /*025c*/ 	.byte	0x04, 0x10
        /*025e*/ 	.short	(.L_68 - .L_67)
.L_67:
        /*0260*/ 	.word	0x00000080
        /*0264*/ 	.word	0x00000001
        /*0268*/ 	.word	0x00000001


	//----- nvinfo : EIATTR_CBANK_PARAM_SIZE
	.align		4
.L_68:
        /*026c*/ 	.byte	0x03, 0x19
        /*026e*/ 	.short	0x0088


	//----- nvinfo : EIATTR_PARAM_CBANK
	.align		4
        /*0270*/ 	.byte	0x04, 0x0a
        /*0272*/ 	.short	(.L_70 - .L_69)
	.align		4
.L_69:
        /*0274*/ 	.word	index@(.nv.constant0.attn_fwd)
        /*0278*/ 	.short	0x0380
        /*027a*/ 	.short	0x0088


	//----- nvinfo : EIATTR_SW_WAR
	.align		4
.L_70:
        /*027c*/ 	.byte	0x04, 0x36
        /*027e*/ 	.short	(.L_72 - .L_71)
.L_71:
        /*0280*/ 	.word	0x00000008
.L_72:


//--------------------- .nv.compat                --------------------------
	.section	.nv.compat,"",@"SHT_CUDA_COMPAT_INFO"
	.align	4
        /*0000*/ 	.byte	0x02, 0x02, 0x01, 0x00, 0x02, 0x05, 0x05, 0x00, 0x02, 0x03, 0x00, 0x00, 0x02, 0x06, 0x01, 0x00


//--------------------- .nv.callgraph             --------------------------
	.section	.nv.callgraph,"",@"SHT_CUDA_CALLGRAPH"
	.align	4
	.sectionentsize	8
	.align		4
        /*0000*/ 	.word	0x00000000
	.align		4
        /*0004*/ 	.word	0xffffffff
	.align		4
        /*0008*/ 	.word	0x00000000
	.align		4
        /*000c*/ 	.word	0xfffffffe
	.align		4
        /*0010*/ 	.word	0x00000000
	.align		4
        /*0014*/ 	.word	0xfffffffd
	.align		4
        /*0018*/ 	.word	0x00000000
	.align		4
        /*001c*/ 	.word	0xfffffffc


//--------------------- .nv.constant4             --------------------------
	.section	.nv.constant4,"a",@progbits
	.align	8
	.align		8
.nv.constant4:
        /*0000*/ 	.dword	_$_str


//--------------------- .text.attn_fwd            --------------------------
	.section	.text.attn_fwd,"ax",@progbits
	.align	128
        .global         attn_fwd
        .type           attn_fwd,@function
        .size           attn_fwd,(.L_x_3 - attn_fwd)
        .other          attn_fwd,@"STO_CUDA_ENTRY STV_DEFAULT"
attn_fwd:
.text.attn_fwd:
[----:B------:R-:W0:Y:S01]  /*0000*/  LDC R1, c[0x0][0x37c] ;  /* 0x0000df00ff017b82 */ /* 0x000e220000000800 */
[----:B------:R-:W1:Y:S07]  /*0010*/  S2R R0, SR_TID.X ;  /* 0x0000000000007919 */ /* 0x000e6e0000002100 */
[----:B------:R-:W2:Y:S01]  /*0020*/  LDC R20, c[0x0][0x3b8] ;  /* 0x0000ee00ff147b82 */ /* 0x000ea20000000800 */
[----:B------:R-:W3:Y:S01]  /*0030*/  LDCU.64 UR4, c[0x0][0x3b0] ;  /* 0x00007600ff0477ac */ /* 0x000ee20008000a00 */
[----:B------:R-:W4:Y:S01]  /*0040*/  S2R R3, SR_CTAID.X ;  /* 0x0000000000037919 */ /* 0x000f220000002500 */
[----:B------:R-:W5:Y:S05]  /*0050*/  LDCU.64 UR10, c[0x0][0x358] ;  /* 0x00006b00ff0a77ac */ /* 0x000f6a0008000a00 */
[----:B------:R-:W3:Y:S08]  /*0060*/  S2UR UR7, SR_CTAID.Y ;  /* 0x00000000000779c3 */ /* 0x000ef00000002600 */
[----:B------:R-:W0:Y:S01]  /*0070*/  LDC.64 R50, c[0x0][0x380] ;  /* 0x0000e000ff327b82 */ /* 0x000e220000000a00 */
[----:B-1----:R-:W-:Y:S01]  /*0080*/  LOP3.LUT R88, R0, 0x1f, RZ, 0xc0, !PT ;  /* 0x0000001f00587812 */ /* 0x002fe200078ec0ff */
[----:B---3--:R-:W-:Y:S01]  /*0090*/  UIMAD UR4, UR7, UR4, URZ ;  /* 0x00000004070472a4 */ /* 0x008fe2000f8e02ff */
[----:B------:R-:W-:-:S03]  /*00a0*/  SHF.R.U32.HI R2, RZ, 0x5, R0 ;  /* 0x00000005ff027819 */ /* 0x000fc60000011600 */
[----:B----4-:R-:W-:Y:S01]  /*00b0*/  IMAD R88, R3, 0x20, R88 ;  /* 0x0000002003587824 */ /* 0x010fe200078e0258 */
[----:B------:R-:W-:Y:S01]  /*00c0*/  SGXT.U32 R3, R2, 0x2 ;  /* 0x000000020203781a */ /* 0x000fe20000000000 */
[----:B------:R-:W-:Y:S02]  /*00d0*/  USHF.L.U32 UR6, UR4, 0x1, URZ ;  /* 0x0000000104067899 */ /* 0x000fe400080006ff */
[----:B------:R-:W-:Y:S01]  /*00e0*/  IMAD R2, R88, UR5, RZ ;  /* 0x0000000558027c24 */ /* 0x000fe2000f8e02ff */
[----:B------:R-:W-:Y:S01]  /*00f0*/  UIMAD.WIDE UR4, UR4, 0x2, URZ ;  /* 0x00000002040478a5 */ /* 0x000fe2000f8e02ff */
[----:B--2---:R-:W-:Y:S02]  /*0100*/  IMAD R4, R3, R20, RZ ;  /* 0x0000001403047224 */ /* 0x004fe400078e02ff */
[----:B------:R-:W-:Y:S02]  /*0110*/  IMAD.SHL.U32 R3, R2, 0x2, RZ ;  /* 0x0000000202037824 */ /* 0x000fe400078e00ff */
[----:B------:R-:W-:-:S02]  /*0120*/  IMAD R5, R20, 0x4, R4 ;  /* 0x0000000414057824 */ /* 0x000fc400078e0204 */
[----:B------:R-:W-:Y:S01]  /*0130*/  IMAD.HI R2, R2, 0x2, RZ ;  /* 0x0000000202027827 */ /* 0x000fe200078e02ff */
[----:B0-----:R-:W-:Y:S02]  /*0140*/  IADD3 R50, P0, P1, R3, UR6, R50 ;  /* 0x0000000603327c10 */ /* 0x001fe4000f91e032 */
[----:B------:R-:W-:Y:S02]  /*0150*/  LEA R7, R20, R5, 0x2 ;  /* 0x0000000514077211 */ /* 0x000fe400078e10ff */
[----:B------:R-:W-:Y:S02]  /*0160*/  IADD3.X R52, PT, PT, R2, UR5, R51, P0, P1 ;  /* 0x0000000502347c10 */ /* 0x000fe400087e2433 */
[-C--:B------:R-:W-:Y:S01]  /*0170*/  LEA R2, P0, R4, R50.reuse, 0x1 ;  /* 0x0000003204027211 */ /* 0x080fe200078008ff */
[----:B------:R-:W-:Y:S01]  /*0180*/  IMAD R9, R20, 0x4, R7 ;  /* 0x0000000414097824 */ /* 0x000fe200078e0207 */
[----:B------:R-:W-:Y:S02]  /*0190*/  LEA R6, P1, R7, R50, 0x1 ;  /* 0x0000003207067211 */ /* 0x000fe400078208ff */
[----:B------:R-:W-:Y:S01]  /*01a0*/  LEA.HI.X.SX32 R3, R4, R52, 0x1, P0 ;  /* 0x0000003404037211 */ /* 0x000fe200000f0eff */
[----:B------:R-:W-:Y:S01]  /*01b0*/  IMAD R11, R20, 0x4, R9 ;  /* 0x00000004140b7824 */ /* 0x000fe200078e0209 */
[----:B------:R-:W-:-:S02]  /*01c0*/  LEA R4, P0, R5, R50, 0x1 ;  /* 0x0000003205047211 */ /* 0x000fc400078008ff */
[-C--:B------:R-:W-:Y:S01]  /*01d0*/  LEA.HI.X.SX32 R7, R7, R52.reuse, 0x1, P1 ;  /* 0x0000003407077211 */ /* 0x080fe200008f0eff */
[C---:B------:R-:W-:Y:S01]  /*01e0*/  IMAD R13, R20.reuse, 0x4, R11 ;  /* 0x00000004140d7824 */ /* 0x040fe200078e020b */
[----:B------:R-:W-:Y:S01]  /*01f0*/  LEA.HI.X.SX32 R5, R5, R52, 0x1, P0 ;  /* 0x0000003405057211 */ /* 0x000fe200000f0eff */
[----:B-----5:R0:W2:Y:S01]  /*0200*/  LDG.E.U16 R22, desc[UR10][R2.64] ;  /* 0x0000000a02167981 */ /* 0x0200a2000c1e1500 */
[C---:B------:R-:W-:Y:S02]  /*0210*/  LEA R8, P0, R9.reuse, R50, 0x1 ;  /* 0x0000003209087211 */ /* 0x040fe400078008ff */
[C---:B------:R-:W-:Y:S01]  /*0220*/  LEA R14, R20.reuse, R13, 0x2 ;  /* 0x0000000d140e7211 */ /* 0x040fe200078e10ff */
[----:B------:R1:W3:Y:S01]  /*0230*/  LDG.E.U16 R21, desc[UR10][R4.64] ;  /* 0x0000000a04157981 */ /* 0x0002e2000c1e1500 */
[----:B------:R-:W-:Y:S02]  /*0240*/  LEA.HI.X.SX32 R9, R9, R52, 0x1, P0 ;  /* 0x0000003409097211 */ /* 0x000fe400000f0eff */
[C---:B------:R-:W-:Y:S01]  /*0250*/  LEA R10, P0, R11.reuse, R50, 0x1 ;  /* 0x000000320b0a7211 */ /* 0x040fe200078008ff */
[----:B------:R-:W-:Y:S01]  /*0260*/  IMAD R15, R20, 0x4, R14 ;  /* 0x00000004140f7824 */ /* 0x000fe200078e020e */
[----:B------:R4:W5:Y:S02]  /*0270*/  LDG.E.U16 R24, desc[UR10][R6.64] ;  /* 0x0000000a06187981 */ /* 0x000964000c1e1500 */
[----:B------:R-:W-:-:S02]  /*0280*/  LEA.HI.X.SX32 R11, R11, R52, 0x1, P0 ;  /* 0x000000340b0b7211 */ /* 0x000fc400000f0eff */
[CC--:B0-----:R-:W-:Y:S01]  /*0290*/  LEA R2, P0, R13.reuse, R50.reuse, 0x1 ;  /* 0x000000320d027211 */ /* 0x0c1fe200078008ff */
[----:B-1----:R-:W-:Y:S01]  /*02a0*/  IMAD R5, R20, 0x4, R15 ;  /* 0x0000000414057824 */ /* 0x002fe200078e020f */
[----:B------:R0:W3:Y:S01]  /*02b0*/  LDG.E.U16 R23, desc[UR10][R8.64] ;  /* 0x0000000a08177981 */ /* 0x0000e2000c1e1500 */
[----:B------:R-:W-:Y:S02]  /*02c0*/  LEA R12, P1, R14, R50, 0x1 ;  /* 0x000000320e0c7211 */ /* 0x000fe400078208ff */
[----:B------:R-:W-:Y:S01]  /*02d0*/  LEA.HI.X.SX32 R3, R13, R52, 0x1, P0 ;  /* 0x000000340d037211 */ /* 0x000fe200000f0eff */
[----:B------:R-:W3:Y:S01]  /*02e0*/  LDG.E.U16 R26, desc[UR10][R10.64] ;  /* 0x0000000a0a1a7981 */ /* 0x000ee2000c1e1500 */
[C---:B----4-:R-:W-:Y:S01]  /*02f0*/  LEA R6, P0, R15.reuse, R50, 0x1 ;  /* 0x000000320f067211 */ /* 0x050fe200078008ff */
[----:B0-----:R-:W-:Y:S01]  /*0300*/  IMAD R9, R20, 0x4, R5 ;  /* 0x0000000414097824 */ /* 0x001fe200078e0205 */
[-C--:B------:R-:W-:Y:S01]  /*0310*/  LEA.HI.X.SX32 R13, R14, R52.reuse, 0x1, P1 ;  /* 0x000000340e0d7211 */ /* 0x080fe200008f0eff */
[----:B------:R-:W4:Y:S01]  /*0320*/  LDG.E.U16 R25, desc[UR10][R2.64] ;  /* 0x0000000a02197981 */ /* 0x000f22000c1e1500 */
[----:B------:R-:W-:-:S02]  /*0330*/  LEA.HI.X.SX32 R7, R15, R52, 0x1, P0 ;  /* 0x000000340f077211 */ /* 0x000fc400000f0eff */
[----:B------:R-:W-:Y:S01]  /*0340*/  LEA R14, R20, R9, 0x2 ;  /* 0x00000009140e7211 */ /* 0x000fe200078e10ff */
[----:B------:R0:W4:Y:S01]  /*0350*/  LDG.E.U16 R28, desc[UR10][R12.64] ;  /* 0x0000000a0c1c7981 */ /* 0x000122000c1e1500 */
[----:B------:R-:W-:-:S03]  /*0360*/  LEA R4, P0, R5, R50, 0x1 ;  /* 0x0000003205047211 */ /* 0x000fc600078008ff */
[C---:B------:R-:W-:Y:S01]  /*0370*/  IMAD R15, R20.reuse, 0x4, R14 ;  /* 0x00000004140f7824 */ /* 0x040fe200078e020e */
[----:B------:R-:W-:Y:S01]  /*0380*/  LEA.HI.X.SX32 R5, R5, R52, 0x1, P0 ;  /* 0x0000003405057211 */ /* 0x000fe200000f0eff */
[----:B------:R1:W4:Y:S01]  /*0390*/  LDG.E.U16 R29, desc[UR10][R6.64] ;  /* 0x0000000a061d7981 */ /* 0x000322000c1e1500 */
[----:B------:R-:W-:Y:S01]  /*03a0*/  LEA R8, P0, R9, R50, 0x1 ;  /* 0x0000003209087211 */ /* 0x000fe200078008ff */
[----:B0-----:R-:W-:-:S03]  /*03b0*/  IMAD R12, R20, 0x4, R15 ;  /* 0x00000004140c7824 */ /* 0x001fc600078e020f */
[----:B------:R-:W-:Y:S01]  /*03c0*/  LEA.HI.X.SX32 R9, R9, R52, 0x1, P0 ;  /* 0x0000003409097211 */ /* 0x000fe200000f0eff */
[----:B------:R0:W4:Y:S01]  /*03d0*/  LDG.E.U16 R30, desc[UR10][R4.64] ;  /* 0x0000000a041e7981 */ /* 0x000122000c1e1500 */
[CC--:B------:R-:W-:Y:S01]  /*03e0*/  LEA R2, P0, R15.reuse, R50.reuse, 0x1 ;  /* 0x000000320f027211 */ /* 0x0c0fe200078008ff */
[----:B------:R-:W-:Y:S01]  /*03f0*/  IMAD R13, R20, 0x4, R12 ;  /* 0x00000004140d7824 */ /* 0x000fe200078e020c */
[----:B------:R-:W-:Y:S01]  /*0400*/  LEA R10, P1, R14, R50, 0x1 ;  /* 0x000000320e0a7211 */ /* 0x000fe200078208ff */
[----:B------:R0:W4:Y:S01]  /*0410*/  LDG.E.U16 R31, desc[UR10][R8.64] ;  /* 0x0000000a081f7981 */ /* 0x000122000c1e1500 */
[----:B------:R-:W-:Y:S02]  /*0420*/  LEA.HI.X.SX32 R3, R15, R52, 0x1, P0 ;  /* 0x000000340f037211 */ /* 0x000fe400000f0eff */
[----:B-1----:R-:W-:Y:S02]  /*0430*/  LEA R6, P0, R12, R50, 0x1 ;  /* 0x000000320c067211 */ /* 0x002fe400078008ff */
[----:B------:R-:W-:Y:S01]  /*0440*/  LEA.HI.X.SX32 R11, R14, R52, 0x1, P1 ;  /* 0x000000340e0b7211 */ /* 0x000fe200008f0eff */
[----:B------:R-:W4:Y:S01]  /*0450*/  LDG.E.U16 R33, desc[UR10][R2.64] ;  /* 0x0000000a02217981 */ /* 0x000f22000c1e1500 */
[----:B------:R-:W-:-:S02]  /*0460*/  LEA R14, R20, R13, 0x2 ;  /* 0x0000000d140e7211 */ /* 0x000fc400078e10ff */
[----:B------:R-:W-:Y:S01]  /*0470*/  LEA.HI.X.SX32 R7, R12, R52, 0x1, P0 ;  /* 0x000000340c077211 */ /* 0x000fe200000f0eff */
[----:B------:R1:W4:Y:S01]  /*0480*/  LDG.E.U16 R32, desc[UR10][R10.64] ;  /* 0x0000000a0a207981 */ /* 0x000322000c1e1500 */
[CC--:B0-----:R-:W-:Y:S01]  /*0490*/  LEA R4, P0, R13.reuse, R50.reuse, 0x1 ;  /* 0x000000320d047211 */ /* 0x0c1fe200078008ff */
[----:B------:R-:W-:Y:S01]  /*04a0*/  IMAD R15, R20, 0x4, R14 ;  /* 0x00000004140f7824 */ /* 0x000fe200078e020e */
[C---:B------:R-:W-:Y:S01]  /*04b0*/  LEA R12, P1, R14.reuse, R50, 0x1 ;  /* 0x000000320e0c7211 */ /* 0x040fe200078208ff */
[----:B------:R0:W4:Y:S01]  /*04c0*/  LDG.E.U16 R34, desc[UR10][R6.64] ;  /* 0x0000000a06227981 */ /* 0x000122000c1e1500 */
[-C--:B------:R-:W-:Y:S02]  /*04d0*/  LEA.HI.X.SX32 R5, R13, R52.reuse, 0x1, P0 ;  /* 0x000000340d057211 */ /* 0x080fe400000f0eff */
[----:B------:R-:W-:Y:S01]  /*04e0*/  LEA.HI.X.SX32 R13, R14, R52, 0x1, P1 ;  /* 0x000000340e0d7211 */ /* 0x000fe200008f0eff */
[C---:B------:R-:W-:Y:S01]  /*04f0*/  IMAD R14, R20.reuse, 0x4, R15 ;  /* 0x00000004140e7824 */ /* 0x040fe200078e020f */
[C---:B------:R-:W-:Y:S01]  /*0500*/  LEA R8, P0, R15.reuse, R50, 0x1 ;  /* 0x000000320f087211 */ /* 0x040fe200078008ff */
[----:B------:R0:W4:Y:S02]  /*0510*/  LDG.E.U16 R35, desc[UR10][R4.64] ;  /* 0x0000000a04237981 */ /* 0x000124000c1e1500 */
[----:B-1----:R-:W-:Y:S01]  /*0520*/  IMAD R10, R20, 0x4, R14 ;  /* 0x00000004140a7824 */ /* 0x002fe200078e020e */
[----:B------:R-:W-:Y:S01]  /*0530*/  LEA.HI.X.SX32 R9, R15, R52, 0x1, P0 ;  /* 0x000000340f097211 */ /* 0x000fe200000f0eff */
[----:B------:R1:W4:Y:S01]  /*0540*/  LDG.E.U16 R36, desc[UR10][R12.64] ;  /* 0x0000000a0c247981 */ /* 0x000322000c1e1500 */
[----:B------:R-:W-:-:S02]  /*0550*/  LEA R2, P0, R14, R50, 0x1 ;  /* 0x000000320e027211 */ /* 0x000fc400078008ff */
[----:B------:R-:W-:Y:S01]  /*0560*/  LEA R11, R20, R10, 0x2 ;  /* 0x0000000a140b7211 */ /* 0x000fe200078e10ff */
[----:B------:R1:W4:Y:S01]  /*0570*/  LDG.E.U16 R37, desc[UR10][R8.64] ;  /* 0x0000000a08257981 */ /* 0x000322000c1e1500 */
[----:B------:R-:W-:-:S03]  /*0580*/  LEA.HI.X.SX32 R3, R14, R52, 0x1, P0 ;  /* 0x000000340e037211 */ /* 0x000fc600000f0eff */
[----:B------:R-:W-:Y:S01]  /*0590*/  IMAD R14, R20, 0x4, R11 ;  /* 0x00000004140e7824 */ /* 0x000fe200078e020b */
[----:B0-----:R-:W-:Y:S01]  /*05a0*/  LEA R6, P0, R10, R50, 0x1 ;  /* 0x000000320a067211 */ /* 0x001fe200078008ff */
[----:B------:R0:W4:Y:S02]  /*05b0*/  LDG.E.U16 R38, desc[UR10][R2.64] ;  /* 0x0000000a02267981 */ /* 0x000124000c1e1500 */
[----:B------:R-:W-:-:S04]  /*05c0*/  IMAD R15, R20, 0x4, R14 ;  /* 0x00000004140f7824 */ /* 0x000fc800078e020e */
[----:B------:R-:W-:Y:S01]  /*05d0*/  IMAD R16, R20, 0x4, R15 ;  /* 0x0000000414107824 */ /* 0x000fe200078e020f */
[----:B------:R-:W-:-:S04]  /*05e0*/  LEA R4, P1, R11, R50, 0x1 ;  /* 0x000000320b047211 */ /* 0x000fc800078208ff */
[----:B-1----:R-:W-:Y:S02]  /*05f0*/  LEA R13, R20, R16, 0x2 ;  /* 0x00000010140d7211 */ /* 0x002fe400078e10ff */
[----:B------:R-:W-:Y:S02]  /*0600*/  LEA.HI.X.SX32 R7, R10, R52, 0x1, P0 ;  /* 0x000000340a077211 */ /* 0x000fe400000f0eff */
[----:B------:R-:W-:Y:S01]  /*0610*/  LEA R10, P0, R14, R50, 0x1 ;  /* 0x000000320e0a7211 */ /* 0x000fe200078008ff */
[----:B------:R-:W-:Y:S01]  /*0620*/  IMAD R17, R20, 0x4, R13 ;  /* 0x0000000414117824 */ /* 0x000fe200078e020d */
[-C--:B------:R-:W-:Y:S01]  /*0630*/  LEA.HI.X.SX32 R5, R11, R52.reuse, 0x1, P1 ;  /* 0x000000340b057211 */ /* 0x080fe200008f0eff */
[----:B------:R1:W4:Y:S01]  /*0640*/  LDG.E.U16 R39, desc[UR10][R6.64] ;  /* 0x0000000a06277981 */ /* 0x000322000c1e1500 */
[----:B------:R-:W-:Y:S01]  /*0650*/  LEA.HI.X.SX32 R11, R14, R52, 0x1, P0 ;  /* 0x000000340e0b7211 */ /* 0x000fe200000f0eff */
[C---:B------:R-:W-:Y:S01]  /*0660*/  IMAD R14, R20.reuse, 0x4, R17 ;  /* 0x00000004140e7824 */ /* 0x040fe200078e0211 */
[C---:B------:R-:W-:Y:S01]  /*0670*/  LEA R8, P0, R15.reuse, R50, 0x1 ;  /* 0x000000320f087211 */ /* 0x040fe200078008ff */
[----:B------:R1:W4:Y:S02]  /*0680*/  LDG.E.U16 R40, desc[UR10][R4.64] ;  /* 0x0000000a04287981 */ /* 0x000324000c1e1500 */
[----:B------:R-:W-:Y:S01]  /*0690*/  IMAD R18, R20, 0x4, R14 ;  /* 0x0000000414127824 */ /* 0x000fe200078e020e */
[----:B------:R-:W-:Y:S01]  /*06a0*/  LEA.HI.X.SX32 R9, R15, R52, 0x1, P0 ;  /* 0x000000340f097211 */ /* 0x000fe200000f0eff */
[----:B------:R1:W4:Y:S01]  /*06b0*/  LDG.E.U16 R41, desc[UR10][R10.64] ;  /* 0x0000000a0a297981 */ /* 0x000322000c1e1500 */
[----:B0-----:R-:W-:-:S02]  /*06c0*/  LEA R2, P0, R16, R50, 0x1 ;  /* 0x0000003210027211 */ /* 0x001fc400078008ff */
[----:B------:R-:W-:Y:S01]  /*06d0*/  LEA R15, R20, R18, 0x2 ;  /* 0x00000012140f7211 */ /* 0x000fe200078e10ff */
[----:B------:R0:W4:Y:S01]  /*06e0*/  LDG.E.U16 R42, desc[UR10][R8.64] ;  /* 0x0000000a082a7981 */ /* 0x000122000c1e1500 */
[----:B------:R-:W-:-:S03]  /*06f0*/  LEA.HI.X.SX32 R3, R16, R52, 0x1, P0 ;  /* 0x0000003410037211 */ /* 0x000fc600000f0eff */
[----:B------:R-:W-:Y:S01]  /*0700*/  IMAD R16, R20, 0x4, R15 ;  /* 0x0000000414107824 */ /* 0x000fe200078e020f */
[-C--:B-1----:R-:W-:Y:S01]  /*0710*/  LEA R6, P0, R14, R50.reuse, 0x1 ;  /* 0x000000320e067211 */ /* 0x082fe200078008ff */
[----:B------:R1:W4:Y:S02]  /*0720*/  LDG.E.U16 R43, desc[UR10][R2.64] ;  /* 0x0000000a022b7981 */ /* 0x000324000c1e1500 */
[----:B------:R-:W-:Y:S01]  /*0730*/  IMAD R5, R20, 0x4, R16 ;  /* 0x0000000414057824 */ /* 0x000fe200078e0210 */
[----:B------:R-:W-:Y:S02]  /*0740*/  LEA R12, P1, R13, R50, 0x1 ;  /* 0x000000320d0c7211 */ /* 0x000fe400078208ff */
[----:B------:R-:W-:Y:S01]  /*0750*/  LEA.HI.X.SX32 R7, R14, R52, 0x1, P0 ;  /* 0x000000340e077211 */ /* 0x000fe200000f0eff */
[----:B------:R-:W-:Y:S01]  /*0760*/  IMAD R19, R20, 0x4, R5 ;  /* 0x0000000414137824 */ /* 0x000fe200078e0205 */
[----:B------:R-:W-:Y:S02]  /*0770*/  LEA R10, P0, R15, R50, 0x1 ;  /* 0x000000320f0a7211 */ /* 0x000fe400078008ff */
[-C--:B------:R-:W-:Y:S01]  /*0780*/  LEA.HI.X.SX32 R13, R13, R52.reuse, 0x1, P1 ;  /* 0x000000340d0d7211 */ /* 0x080fe200008f0eff */
[----:B------:R1:W4:Y:S01]  /*0790*/  LDG.E.U16 R46, desc[UR10][R6.64] ;  /* 0x0000000a062e7981 */ /* 0x000322000c1e1500 */
[----:B------:R-:W-:-:S02]  /*07a0*/  LEA.HI.X.SX32 R11, R15, R52, 0x1, P0 ;  /* 0x000000340f0b7211 */ /* 0x000fc400000f0eff */
[-C--:B0-----:R-:W-:Y:S01]  /*07b0*/  LEA R8, P1, R5, R50.reuse, 0x1 ;  /* 0x0000003205087211 */ /* 0x081fe200078208ff */
[----:B------:R0:W4:Y:S01]  /*07c0*/  LDG.E.U16 R44, desc[UR10][R12.64] ;  /* 0x0000000a0c2c7981 */ /* 0x000122000c1e1500 */
[C---:B------:R-:W-:Y:S02]  /*07d0*/  LEA R15, R20.reuse, R19, 0x2 ;  /* 0x00000013140f7211 */ /* 0x040fe400078e10ff */
[----:B------:R-:W-:Y:S01]  /*07e0*/  LEA R4, P0, R17, R50, 0x1 ;  /* 0x0000003211047211 */ /* 0x000fe200078008ff */
[----:B------:R0:W4:Y:S01]  /*07f0*/  LDG.E.U16 R48, desc[UR10][R10.64] ;  /* 0x0000000a0a307981 */ /* 0x000122000c1e1500 */
[-C--:B------:R-:W-:Y:S01]  /*0800*/  LEA.HI.X.SX32 R9, R5, R52.reuse, 0x1, P1 ;  /* 0x0000003405097211 */ /* 0x080fe200008f0eff */
[----:B------:R-:W-:Y:S01]  /*0810*/  IMAD R20, R20, 0x4, R15 ;  /* 0x0000000414147824 */ /* 0x000fe200078e020f */
[----:B------:R-:W-:Y:S02]  /*0820*/  LEA.HI.X.SX32 R5, R17, R52, 0x1, P0 ;  /* 0x0000003411057211 */ /* 0x000fe400000f0eff */
[-C--:B-1----:R-:W-:Y:S01]  /*0830*/  LEA R2, P0, R18, R50.reuse, 0x1 ;  /* 0x0000003212027211 */ /* 0x082fe200078008ff */
[----:B------:R1:W4:Y:S01]  /*0840*/  LDG.E.U16 R8, desc[UR10][R8.64] ;  /* 0x0000000a08087981 */ /* 0x000322000c1e1500 */
[----:B------:R-:W-:-:S02]  /*0850*/  LEA R6, P1, R16, R50, 0x1 ;  /* 0x0000003210067211 */ /* 0x000fc400078208ff */
[----:B------:R-:W-:Y:S01]  /*0860*/  LEA R14, P2, R15, R50, 0x1 ;  /* 0x000000320f0e7211 */ /* 0x000fe200078408ff */
[----:B------:R1:W4:Y:S01]  /*0870*/  LDG.E.U16 R4, desc[UR10][R4.64] ;  /* 0x0000000a04047981 */ /* 0x000322000c1e1500 */
[-C--:B------:R-:W-:Y:S02]  /*0880*/  LEA.HI.X.SX32 R3, R18, R52.reuse, 0x1, P0 ;  /* 0x0000003412037211 */ /* 0x080fe400000f0eff */
[----:B------:R-:W-:Y:S02]  /*0890*/  LEA.HI.X.SX32 R7, R16, R52, 0x1, P1 ;  /* 0x0000003410077211 */ /* 0x000fe400008f0eff */
[-C--:B0-----:R-:W-:Y:S01]  /*08a0*/  LEA R12, P0, R19, R50.reuse, 0x1 ;  /* 0x00000032130c7211 */ /* 0x081fe200078008ff */
[----:B------:R-:W4:Y:S01]  /*08b0*/  LDG.E.U16 R2, desc[UR10][R2.64] ;  /* 0x0000000a02027981 */ /* 0x000f22000c1e1500 */
[----:B------:R-:W-:Y:S02]  /*08c0*/  LEA R10, P1, R20, R50, 0x1 ;  /* 0x00000032140a7211 */ /* 0x000fe400078208ff */
[-C--:B------:R-:W-:Y:S01]  /*08d0*/  LEA.HI.X.SX32 R15, R15, R52.reuse, 0x1, P2 ;  /* 0x000000340f0f7211 */ /* 0x080fe200010f0eff */
[----:B------:R-:W4:Y:S01]  /*08e0*/  LDG.E.U16 R6, desc[UR10][R6.64] ;  /* 0x0000000a06067981 */ /* 0x000f22000c1e1500 */
[----:B------:R-:W-:-:S02]  /*08f0*/  LEA.HI.X.SX32 R13, R19, R52, 0x1, P0 ;  /* 0x00000034130d7211 */ /* 0x000fc400000f0eff */
[----:B------:R-:W-:Y:S01]  /*0900*/  LEA.HI.X.SX32 R11, R20, R52, 0x1, P1 ;  /* 0x00000034140b7211 */ /* 0x000fe200008f0eff */
[----:B------:R-:W4:Y:S04]  /*0910*/  LDG.E.U16 R14, desc[UR10][R14.64] ;  /* 0x0000000a0e0e7981 */ /* 0x000f28000c1e1500 */
[----:B------:R-:W4:Y:S04]  /*0920*/  LDG.E.U16 R12, desc[UR10][R12.64] ;  /* 0x0000000a0c0c7981 */ /* 0x000f28000c1e1500 */
[----:B------:R-:W4:Y:S01]  /*0930*/  LDG.E.U16 R10, desc[UR10][R10.64] ;  /* 0x0000000a0a0a7981 */ /* 0x000f22000c1e1500 */
[----:B------:R-:W0:Y:S01]  /*0940*/  S2UR UR6, SR_CgaCtaId ;  /* 0x00000000000679c3 */ /* 0x000e220000008800 */
[----:B-1----:R-:W-:Y:S01]  /*0950*/  SHF.R.S32.HI R9, RZ, 0x6, R0 ;  /* 0x00000006ff097819 */ /* 0x002fe20000011400 */
[----:B------:R-:W-:-:S03]  /*0960*/  IMAD.SHL.U32 R5, R0, 0x2, RZ ;  /* 0x0000000200057824 */ /* 0x000fc600078e00ff */
[----:B------:R-:W-:Y:S01]  /*0970*/  SGXT R9, R9, 0x1 ;  /* 0x000000010909781a */ /* 0x000fe20000000200 */
[----:B------:R-:W-:-:S03]  /*0980*/  UMOV UR4, 0x400 ;  /* 0x0000040000047882 */ /* 0x000fc60000000000 */
[----:B------:R-:W-:-:S04]  /*0990*/  LOP3.LUT R16, R9, 0x90, RZ, 0xc0, !PT ;  /* 0x0000009009107812 */ /* 0x000fc800078ec0ff */
[----:B------:R-:W-:-:S04]  /*09a0*/  LOP3.LUT R27, R16, 0x7e, R5, 0x78, !PT ;  /* 0x0000007e101b7812 */ /* 0x000fc800078e7805 */
[----:B------:R-:W-:Y:S01]  /*09b0*/  LOP3.LUT R16, R27, 0x20, RZ, 0x3c, !PT ;  /* 0x000000201b107812 */ /* 0x000fe200078e3cff */
[----:B0-----:R-:W-:Y:S01]  /*09c0*/  ULEA UR6, UR6, UR4, 0x18 ;  /* 0x0000000406067291 */ /* 0x001fe2000f8ec0ff */
[----:B------:R-:W0:Y:S01]  /*09d0*/  LDCU UR4, c[0x0][0x3f0] ;  /* 0x00007e00ff0477ac */ /* 0x000e220008000800 */
[----:B------:R-:W-:Y:S01]  /*09e0*/  IMAD.MOV.U32 R81, RZ, RZ, -0x800000 ;  /* 0xff800000ff517424 */ /* 0x000fe200078e00ff */
[----:B------:R-:W-:Y:S01]  /*09f0*/  MOV R80, 0xff800000 ;  /* 0xff80000000507802 */ /* 0x000fe20000000f00 */
[----:B------:R-:W-:Y:S01]  /*0a00*/  IMAD.MOV.U32 R84, RZ, RZ, -0x800000 ;  /* 0xff800000ff547424 */ /* 0x000fe200078e00ff */
[----:B------:R-:W-:Y:S01]  /*0a10*/  MOV R157, 0x3f800000 ;  /* 0x3f800000009d7802 */ /* 0x000fe20000000f00 */
[----:B------:R-:W-:Y:S01]  /*0a20*/  IMAD.MOV.U32 R85, RZ, RZ, -0x800000 ;  /* 0xff800000ff557424 */ /* 0x000fe200078e00ff */
[----:B------:R-:W-:Y:S01]  /*0a30*/  CS2R R60, SRZ ;  /* 0x00000000003c7805 */ /* 0x000fe2000001ff00 */
[----:B------:R-:W-:Y:S01]  /*0a40*/  IMAD.MOV.U32 R156, RZ, RZ, 0x3f800000 ;  /* 0x3f800000ff9c7424 */ /* 0x000fe200078e00ff */
[----:B0-----:R-:W-:Y:S01]  /*0a50*/  UISETP.GE.AND UP0, UPT, UR4, 0x1, UPT ;  /* 0x000000010400788c */ /* 0x001fe2000bf06270 */
[----:B------:R-:W-:Y:S01]  /*0a60*/  IMAD.MOV.U32 R154, RZ, RZ, 0x3f800000 ;  /* 0x3f800000ff9a7424 */ /* 0x000fe200078e00ff */
[----:B------:R-:W-:Y:S01]  /*0a70*/  CS2R R62, SRZ ;  /* 0x00000000003e7805 */ /* 0x000fe2000001ff00 */
[----:B------:R-:W-:Y:S01]  /*0a80*/  IMAD.MOV.U32 R155, RZ, RZ, 0x3f800000 ;  /* 0x3f800000ff9b7424 */ /* 0x000fe200078e00ff */
[----:B------:R-:W-:-:S02]  /*0a90*/  CS2R R56, SRZ ;  /* 0x0000000000387805 */ /* 0x000fc4000001ff00 */
[----:B------:R-:W-:Y:S02]  /*0aa0*/  CS2R R58, SRZ ;  /* 0x00000000003a7805 */ /* 0x000fe4000001ff00 */
[----:B------:R-:W-:Y:S02]  /*0ab0*/  CS2R R50, SRZ ;  /* 0x0000000000327805 */ /* 0x000fe4000001ff00 */
[----:B------:R-:W-:Y:S02]  /*0ac0*/  CS2R R52, SRZ ;  /* 0x0000000000347805 */ /* 0x000fe4000001ff00 */
[----:B------:R-:W-:Y:S01]  /*0ad0*/  CS2R R54, SRZ ;  /* 0x0000000000367805 */ /* 0x000fe2000001ff00 */
[----:B--2---:R-:W-:Y:S04]  /*0ae0*/  STS.U16 [R27+UR6], R22 ;  /* 0x000000161b007988 */ /* 0x004fe80008000406 */
[----:B-----5:R-:W-:Y:S04]  /*0af0*/  STS.U16 [R27+UR6+0x200], R24 ;  /* 0x000200181b007988 */ /* 0x020fe80008000406 */
[----:B---3--:R-:W-:Y:S04]  /*0b00*/  STS.U16 [R27+UR6+0x400], R26 ;  /* 0x0004001a1b007988 */ /* 0x008fe80008000406 */
[----:B----4-:R-:W-:Y:S04]  /*0b10*/  STS.U16 [R27+UR6+0x600], R28 ;  /* 0x0006001c1b007988 */ /* 0x010fe80008000406 */
[----:B------:R-:W-:Y:S04]  /*0b20*/  STS.U16 [R27+UR6+0x800], R30 ;  /* 0x0008001e1b007988 */ /* 0x000fe80008000406 */
[----:B------:R-:W-:Y:S04]  /*0b30*/  STS.U16 [R27+UR6+0xa00], R32 ;  /* 0x000a00201b007988 */ /* 0x000fe80008000406 */
[----:B------:R-:W-:Y:S04]  /*0b40*/  STS.U16 [R27+UR6+0xc00], R34 ;  /* 0x000c00221b007988 */ /* 0x000fe80008000406 */
[----:B------:R-:W-:Y:S04]  /*0b50*/  STS.U16 [R27+UR6+0xe00], R36 ;  /* 0x000e00241b007988 */ /* 0x000fe80008000406 */
[----:B------:R-:W-:Y:S04]  /*0b60*/  STS.U16 [R27+UR6+0x1000], R38 ;  /* 0x001000261b007988 */ /* 0x000fe80008000406 */
[----:B------:R-:W-:Y:S04]  /*0b70*/  STS.U16 [R27+UR6+0x1200], R40 ;  /* 0x001200281b007988 */ /* 0x000fe80008000406 */
[----:B------:R-:W-:Y:S04]  /*0b80*/  STS.U16 [R27+UR6+0x1400], R42 ;  /* 0x0014002a1b007988 */ /* 0x000fe80008000406 */
[----:B------:R-:W-:Y:S04]  /*0b90*/  STS.U16 [R27+UR6+0x1800], R46 ;  /* 0x0018002e1b007988 */ /* 0x000fe80008000406 */
[----:B------:R0:W-:Y:S04]  /*0ba0*/  STS.U16 [R27+UR6+0x1600], R44 ;  /* 0x0016002c1b007988 */ /* 0x0001e80008000406 */
[----:B------:R1:W-:Y:S04]  /*0bb0*/  STS.U16 [R27+UR6+0x1a00], R48 ;  /* 0x001a00301b007988 */ /* 0x0003e80008000406 */
[----:B------:R-:W-:Y:S04]  /*0bc0*/  STS.U16 [R27+UR6+0x1c00], R8 ;  /* 0x001c00081b007988 */ /* 0x000fe80008000406 */
[----:B------:R2:W-:Y:S04]  /*0bd0*/  STS.U16 [R27+UR6+0x1e00], R14 ;  /* 0x001e000e1b007988 */ /* 0x0005e80008000406 */
        /* <DEDUP_REMOVED lines=8> */
[----:B------:R-:W-:Y:S01]  /*0c60*/  STS.U16 [R16+UR6+0x1f00], R10 ;  /* 0x001f000a10007988 */ /* 0x000fe20008000406 */
[----:B0-----:R-:W-:-:S02]  /*0c70*/  CS2R R44, SRZ ;  /* 0x00000000002c7805 */ /* 0x001fc4000001ff00 */
[----:B------:R-:W-:Y:S02]  /*0c80*/  CS2R R46, SRZ ;  /* 0x00000000002e7805 */ /* 0x000fe4000001ff00 */
[----:B-1----:R-:W-:Y:S01]  /*0c90*/  CS2R R48, SRZ ;  /* 0x0000000000307805 */ /* 0x002fe2000001ff00 */
[----:B------:R0:W-:Y:S01]  /*0ca0*/  STS.U16 [R16+UR6+0xb00], R33 ;  /* 0x000b002110007988 */ /* 0x0001e20008000406 */
[C---:B--2---:R-:W-:Y:S01]  /*0cb0*/  LOP3.LUT R14, R0.reuse, 0x7f, RZ, 0xc0, !PT ;  /* 0x0000007f000e7812 */ /* 0x044fe200078ec0ff */
[----:B------:R-:W-:Y:S02]  /*0cc0*/  IMAD.SHL.U32 R8, R0, 0x8, RZ ;  /* 0x0000000800087824 */ /* 0x000fe400078e00ff */
[----:B------:R1:W-:Y:S04]  /*0cd0*/  STS.U16 [R16+UR6+0xd00], R35 ;  /* 0x000d002310007988 */ /* 0x0003e80008000406 */
[----:B------:R2:W-:Y:S01]  /*0ce0*/  STS.U16 [R16+UR6+0xf00], R37 ;  /* 0x000f002510007988 */ /* 0x0005e20008000406 */
[----:B0-----:R-:W-:-:S03]  /*0cf0*/  CS2R R32, SRZ ;  /* 0x0000000000207805 */ /* 0x001fc6000001ff00 */
[----:B------:R0:W-:Y:S01]  /*0d00*/  STS.U16 [R16+UR6+0x1100], R39 ;  /* 0x0011002710007988 */ /* 0x0001e20008000406 */
[----:B-1----:R-:W-:-:S03]  /*0d10*/  CS2R R34, SRZ ;  /* 0x0000000000227805 */ /* 0x002fc6000001ff00 */
[----:B------:R1:W-:Y:S01]  /*0d20*/  STS.U16 [R16+UR6+0x1300], R41 ;  /* 0x0013002910007988 */ /* 0x0003e20008000406 */
[----:B--2---:R-:W-:-:S03]  /*0d30*/  CS2R R36, SRZ ;  /* 0x0000000000247805 */ /* 0x004fc6000001ff00 */
[----:B------:R2:W-:Y:S01]  /*0d40*/  STS.U16 [R16+UR6+0x1500], R43 ;  /* 0x0015002b10007988 */ /* 0x0005e20008000406 */
[----:B0-----:R-:W-:-:S03]  /*0d50*/  CS2R R38, SRZ ;  /* 0x0000000000267805 */ /* 0x001fc6000001ff00 */
[----:B------:R0:W-:Y:S01]  /*0d60*/  STS.U16 [R16+UR6+0x1700], R4 ;  /* 0x0017000410007988 */ /* 0x0001e20008000406 */
[----:B-1----:R-:W-:Y:S02]  /*0d70*/  CS2R R40, SRZ ;  /* 0x0000000000287805 */ /* 0x002fe4000001ff00 */
[----:B--2---:R-:W-:Y:S02]  /*0d80*/  CS2R R42, SRZ ;  /* 0x00000000002a7805 */ /* 0x004fe4000001ff00 */
[----:B0-----:R-:W-:Y:S01]  /*0d90*/  LOP3.LUT R4, R0, 0x60, RZ, 0xc0, !PT ;  /* 0x0000006000047812 */ /* 0x001fe200078ec0ff */
[----:B------:R-:W-:Y:S06]  /*0da0*/  BRA.U !UP0, `(.L_x_0) ;  /* 0x00000021082c7547 */ /* 0x000fec000b800000 */
[C---:B------:R-:W-:Y:S01]  /*0db0*/  LOP3.LUT R11, R0.reuse, 0x10, RZ, 0xc0, !PT ;  /* 0x00000010000b7812 */ /* 0x040fe200078ec0ff */
[----:B------:R-:W0:Y:S01]  /*0dc0*/  LDC.64 R2, c[0x0][0x3c0] ;  /* 0x0000f000ff027b82 */ /* 0x000e220000000a00 */
[----:B------:R-:W-:Y:S01]  /*0dd0*/  SHF.L.U32 R13, R0, 0x5, RZ ;  /* 0x00000005000d7819 */ /* 0x000fe200000006ff */
[----:B------:R-:W1:Y:S01]  /*0de0*/  LDCU UR8, c[0x0][0x3c8] ;  /* 0x00007900ff0877ac */ /* 0x000e620008000800 */
[----:B------:R-:W-:Y:S01]  /*0df0*/  LEA R12, R11, UR6, 0x6 ;  /* 0x000000060b0c7c11 */ /* 0x000fe2000f8e30ff */
[----:B------:R-:W-:Y:S01]  /*0e00*/  IMAD.MOV.U32 R156, RZ, RZ, 0x3f800000 ;  /* 0x3f800000ff9c7424 */ /* 0x000fe200078e00ff */
[----:B------:R-:W-:Y:S01]  /*0e10*/  LOP3.LUT R9, R13, 0x60, RZ, 0xc0, !PT ;  /* 0x000000600d097812 */ /* 0x000fe200078ec0ff */
[----:B------:R-:W2:Y:S01]  /*0e20*/  LDCU.64 UR4, c[0x0][0x3d0] ;  /* 0x00007a00ff0477ac */ /* 0x000ea20008000a00 */
[----:B------:R-:W-:Y:S01]  /*0e30*/  LOP3.LUT R8, R8, 0x30, RZ, 0xc0, !PT ;  /* 0x0000003008087812 */ /* 0x000fe200078ec0ff */
[----:B------:R-:W3:Y:S01]  /*0e40*/  LDC R21, c[0x0][0x3d8] ;  /* 0x0000f600ff157b82 */ /* 0x000ee20000000800 */
[C---:B------:R-:W-:Y:S01]  /*0e50*/  LOP3.LUT R16, R0.reuse, 0x20, RZ, 0xc0, !PT ;  /* 0x0000002000107812 */ /* 0x040fe200078ec0ff */
[----:B------:R-:W-:Y:S01]  /*0e60*/  IMAD.IADD R15, R9, 0x1, R12 ;  /* 0x00000001090f7824 */ /* 0x000fe200078e020c */
[----:B------:R-:W-:Y:S01]  /*0e70*/  LOP3.LUT R9, R0, 0x7, RZ, 0xc0, !PT ;  /* 0x0000000700097812 */ /* 0x000fe200078ec0ff */
[----:B------:R-:W4:Y:S01]  /*0e80*/  LDCU.64 UR12, c[0x0][0x388] ;  /* 0x00007100ff0c77ac */ /* 0x000f220008000a00 */
[----:B------:R-:W-:Y:S01]  /*0e90*/  SHF.R.U32.HI R7, RZ, 0x3, R0 ;  /* 0x00000003ff077819 */ /* 0x000fe20000011600 */
[----:B------:R-:W-:Y:S01]  /*0ea0*/  IMAD R20, R4, 0x8, R15 ;  /* 0x0000000804147824 */ /* 0x000fe200078e020f */
[C---:B------:R-:W-:Y:S01]  /*0eb0*/  SHF.L.U32 R12, R9.reuse, 0x4, RZ ;  /* 0x00000004090c7819 */ /* 0x040fe200000006ff */
[----:B------:R-:W-:Y:S01]  /*0ec0*/  IMAD R8, R9, 0x40, R8 ;  /* 0x0000004009087824 */ /* 0x000fe200078e0208 */
[----:B------:R-:W-:Y:S01]  /*0ed0*/  LOP3.LUT R6, R5, 0x38, RZ, 0xc0, !PT ;  /* 0x0000003805067812 */ /* 0x000fe200078ec0ff */
[----:B------:R-:W-:Y:S01]  /*0ee0*/  IMAD R18, R9, 0x4, R16 ;  /* 0x0000000409127824 */ /* 0x000fe200078e0210 */
[--C-:B------:R-:W-:Y:S01]  /*0ef0*/  LOP3.LUT R9, R12, 0x30, R5.reuse, 0x78, !PT ;  /* 0x000000300c097812 */ /* 0x100fe200078e7805 */
[----:B------:R-:W5:Y:S01]  /*0f00*/  LDC.64 R22, c[0x0][0x390] ;  /* 0x0000e400ff167b82 */ /* 0x000f620000000a00 */
[----:B------:R-:W-:Y:S01]  /*0f10*/  LOP3.LUT R12, R8, 0x10, R5, 0x78, !PT ;  /* 0x00000010080c7812 */ /* 0x000fe200078e7805 */
[----:B------:R-:W-:Y:S01]  /*0f20*/  IMAD.MOV.U32 R157, RZ, RZ, 0x3f800000 ;  /* 0x3f800000ff9d7424 */ /* 0x000fe200078e00ff */
[----:B------:R-:W-:Y:S01]  /*0f30*/  LOP3.LUT R10, R7, 0x4, RZ, 0xc0, !PT ;  /* 0x00000004070a7812 */ /* 0x000fe200078ec0ff */
[----:B------:R-:W-:Y:S01]  /*0f40*/  IMAD.U32 R8, R18, 0x40, R9 ;  /* 0x0000004012087824 */ /* 0x000fe200078e0009 */
[----:B------:R-:W-:Y:S01]  /*0f50*/  LEA R9, R11, R12, 0x5 ;  /* 0x0000000c0b097211 */ /* 0x000fe200078e28ff */
[----:B------:R-:W-:Y:S01]  /*0f60*/  VIADD R7, R6, UR6 ;  /* 0x0000000606077c36 */ /* 0x000fe20008000000 */
[----:B------:R-:W-:Y:S01]  /*0f70*/  SHF.R.S32.HI R11, RZ, 0x2, R0 ;  /* 0x00000002ff0b7819 */ /* 0x000fe20000011400 */
[----:B0-----:R-:W-:Y:S01]  /*0f80*/  IMAD R2, R2, UR7, RZ ;  /* 0x0000000702027c24 */ /* 0x001fe2000f8e02ff */
[----:B------:R-:W-:Y:S01]  /*0f90*/  LOP3.LUT R4, R0, 0xf, RZ, 0xc0, !PT ;  /* 0x0000000f00047812 */ /* 0x000fe200078ec0ff */
[----:B------:R-:W-:Y:S01]  /*0fa0*/  IMAD.IADD R7, R7, 0x1, R10 ;  /* 0x0000000107077824 */ /* 0x000fe200078e020a */
[----:B------:R-:W-:Y:S01]  /*0fb0*/  SGXT R11, R11, 0x1 ;  /* 0x000000010b0b781a */ /* 0x000fe20000000200 */
[----:B-1----:R-:W-:Y:S01]  /*0fc0*/  IMAD R10, R14, UR8, RZ ;  /* 0x000000080e0a7c24 */ /* 0x002fe2000f8e02ff */
[----:B------:R-:W-:Y:S01]  /*0fd0*/  SHF.R.U32.HI R17, RZ, 0x4, R0 ;  /* 0x00000004ff117819 */ /* 0x000fe20000011600 */
[----:B------:R-:W-:Y:S01]  /*0fe0*/  IMAD.SHL.U32 R152, R2, 0x2, RZ ;  /* 0x0000000202987824 */ /* 0x000fe200078e00ff */
[----:B------:R-:W-:Y:S01]  /*0ff0*/  SHF.R.U32.HI R15, RZ, 0x1, R16 ;  /* 0x00000001ff0f7819 */ /* 0x000fe20000011610 */
[----:B------:R-:W-:Y:S01]  /*1000*/  IMAD.SHL.U32 R153, R10, 0x2, RZ ;  /* 0x000000020a997824 */ /* 0x000fe200078e00ff */
[----:B------:R-:W-:Y:S01]  /*1010*/  LOP3.LUT R16, R11, 0x90, RZ, 0xc0, !PT ;  /* 0x000000900b107812 */ /* 0x000fe200078ec0ff */
[----:B--2---:R-:W-:Y:S01]  /*1020*/  IMAD R12, R4, UR5, RZ ;  /* 0x00000005040c7c24 */ /* 0x004fe2000f8e02ff */
[----:B------:R-:W-:Y:S01]  /*1030*/  SGXT.U32 R4, R17, 0x3 ;  /* 0x000000031104781a */ /* 0x000fe20000000000 */
[----:B------:R-:W-:Y:S01]  /*1040*/  UIMAD UR4, UR7, UR4, URZ ;  /* 0x00000004070472a4 */ /* 0x000fe2000f8e02ff */
[----:B------:R-:W-:Y:S01]  /*1050*/  LOP3.LUT R11, R16, 0x10, R5, 0x78, !PT ;  /* 0x00000010100b7812 */ /* 0x000fe200078e7805 */
[----:B------:R-:W-:Y:S01]  /*1060*/  IMAD.HI R5, R10, 0x2, RZ ;  /* 0x000000020a057827 */ /* 0x000fe200078e02ff */
[C---:B------:R-:W-:Y:S01]  /*1070*/  LOP3.LUT R17, R16.reuse, 0x160, R13, 0xf8, !PT ;  /* 0x0000016010117812 */ /* 0x040fe200078ef80d */
[----:B------:R-:W-:Y:S01]  /*1080*/  USHF.L.U32 UR5, UR4, 0x1, URZ ;  /* 0x0000000104057899 */ /* 0x000fe200080006ff */
[----:B------:R-:W-:Y:S01]  /*1090*/  LOP3.LUT R18, R16, R15, RZ, 0x3c, !PT ;  /* 0x0000000f10127212 */ /* 0x000fe200078e3cff */
[----:B------:R-:W-:Y:S01]  /*10a0*/  IMAD.HI R2, R2, 0x2, RZ ;  /* 0x0000000202027827 */ /* 0x000fe200078e02ff */
[----:B------:R-:W-:-:S02]  /*10b0*/  LOP3.LUT R13, R13, 0x360, RZ, 0xc0, !PT ;  /* 0x000003600d0d7812 */ /* 0x000fc400078ec0ff */
[----:B------:R-:W-:Y:S02]  /*10c0*/  CS2R R60, SRZ ;  /* 0x00000000003c7805 */ /* 0x000fe4000001ff00 */
[----:B----4-:R-:W-:Y:S01]  /*10d0*/  IADD3 R152, P0, P1, R153, UR12, R152 ;  /* 0x0000000c99987c10 */ /* 0x010fe2000f91e098 */
[----:B---3--:R-:W-:Y:S01]  /*10e0*/  IMAD R15, R4, R21, RZ ;  /* 0x00000015040f7224 */ /* 0x008fe200078e02ff */
[----:B------:R-:W-:Y:S01]  /*10f0*/  IADD3 R10, PT, PT, R18, UR6, R13 ;  /* 0x00000006120a7c10 */ /* 0x000fe2000fffe00d */
[C---:B------:R-:W-:Y:S01]  /*1100*/  IMAD.HI R4, R12.reuse, 0x2, RZ ;  /* 0x000000020c047827 */ /* 0x040fe200078e02ff */
[----:B------:R-:W-:Y:S02]  /*1110*/  SHF.L.U32 R13, R12, 0x1, RZ ;  /* 0x000000010c0d7819 */ /* 0x000fe400000006ff */
[----:B------:R-:W-:Y:S02]  /*1120*/  CS2R R62, SRZ ;  /* 0x00000000003e7805 */ /* 0x000fe4000001ff00 */
[----:B------:R-:W-:Y:S01]  /*1130*/  IADD3.X R153, PT, PT, R5, UR13, R2, P0, P1 ;  /* 0x0000000d05997c10 */ /* 0x000fe200087e2402 */
[----:B------:R-:W-:Y:S01]  /*1140*/  IMAD R5, R21, 0x8, R15 ;  /* 0x0000000815057824 */ /* 0x000fe200078e020f */
[----:B-----5:R-:W-:Y:S01]  /*1150*/  IADD3 R93, P2, P3, R13, UR5, R22 ;  /* 0x000000050d5d7c10 */ /* 0x020fe2000fb5e016 */
[----:B------:R-:W-:Y:S01]  /*1160*/  UIMAD.WIDE UR4, UR4, 0x2, URZ ;  /* 0x00000002040478a5 */ /* 0x000fe2000f8e02ff */
[C---:B------:R-:W-:Y:S01]  /*1170*/  LOP3.LUT P1, RZ, R0.reuse, 0x3, RZ, 0xc0, !PT ;  /* 0x0000000300ff7812 */ /* 0x040fe2000782c0ff */
[----:B------:R-:W-:Y:S01]  /*1180*/  IMAD R13, R21, 0x8, R5 ;  /* 0x00000008150d7824 */ /* 0x000fe200078e0205 */
[C---:B------:R-:W-:Y:S01]  /*1190*/  LOP3.LUT P0, RZ, R0.reuse, 0x1, RZ, 0xc0, !PT ;  /* 0x0000000100ff7812 */ /* 0x040fe2000780c0ff */
[C---:B------:R-:W-:Y:S01]  /*11a0*/  IMAD R133, R3.reuse, 0x14, RZ ;  /* 0x0000001403857824 */ /* 0x040fe200078e02ff */
[C---:B------:R-:W-:Y:S01]  /*11b0*/  LEA.HI R2, R0.reuse, 0x38, RZ, 0x1c ;  /* 0x0000003800027811 */ /* 0x040fe200078fe0ff */
[----:B------:R-:W-:Y:S01]  /*11c0*/  IMAD R135, R3, 0x12, RZ ;  /* 0x0000001203877824 */ /* 0x000fe200078e02ff */
[----:B------:R-:W-:Y:S01]  /*11d0*/  LEA R16, R21, R13, 0x3 ;  /* 0x0000000d15107211 */ /* 0x000fe200078e18ff */
[----:B------:R-:W-:Y:S01]  /*11e0*/  IMAD R33, R3, 0xc, RZ ;  /* 0x0000000c03217824 */ /* 0x000fe200078e02ff */
[----:B------:R-:W-:Y:S01]  /*11f0*/  LOP3.LUT R12, R17, 0x10, R0, 0x78, !PT ;  /* 0x00000010110c7812 */ /* 0x000fe200078e7800 */
[----:B------:R-:W-:Y:S01]  /*1200*/  IMAD R131, R3, 0x16, RZ ;  /* 0x0000001603837824 */ /* 0x000fe200078e02ff */
[----:B------:R-:W-:Y:S01]  /*1210*/  LEA.HI R0, R0, 0x78, RZ, 0x1c ;  /* 0x0000007800007811 */ /* 0x000fe200078fe0ff */
[----:B------:R-:W-:Y:S01]  /*1220*/  IMAD R17, R21, 0x8, R16 ;  /* 0x0000000815117824 */ /* 0x000fe200078e0210 */
[----:B------:R-:W-:Y:S01]  /*1230*/  IADD3.X R19, PT, PT, R4, UR5, R23, P2, P3 ;  /* 0x0000000504137c10 */ /* 0x000fe200097e6417 */
[----:B------:R-:W-:Y:S01]  /*1240*/  IMAD R4, R2, R21, RZ ;  /* 0x0000001502047224 */ /* 0x000fe200078e02ff */
[----:B------:R-:W-:Y:S01]  /*1250*/  LEA R118, P4, R5, R93, 0x1 ;  /* 0x0000005d05767211 */ /* 0x000fe200078808ff */
[----:B------:R-:W-:Y:S01]  /*1260*/  IMAD R18, R0, R21, RZ ;  /* 0x0000001500127224 */ /* 0x000fe200078e02ff */
[----:B------:R-:W-:Y:S01]  /*1270*/  LEA R120, P3, R15, R93, 0x1 ;  /* 0x0000005d0f787211 */ /* 0x000fe200078608ff */
[----:B------:R-:W-:Y:S01]  /*1280*/  IMAD R0, R21, 0x8, R17 ;  /* 0x0000000815007824 */ /* 0x000fe200078e0211 */
[----:B------:R-:W-:Y:S01]  /*1290*/  LEA.HI.X.SX32 R119, R5, R19, 0x1, P4 ;  /* 0x0000001305777211 */ /* 0x000fe200020f0eff */
[----:B------:R-:W-:Y:S01]  /*12a0*/  IMAD R23, R3, 0xa, RZ ;  /* 0x0000000a03177824 */ /* 0x000fe200078e02ff */
[C---:B------:R-:W-:Y:S01]  /*12b0*/  LEA R106, P5, R4.reuse, R93, 0x1 ;  /* 0x0000005d046a7211 */ /* 0x040fe200078a08ff */
[----:B------:R-:W-:Y:S01]  /*12c0*/  IMAD R2, R21, 0x8, R0 ;  /* 0x0000000815027824 */ /* 0x000fe200078e0200 */
[-C--:B------:R-:W-:Y:S01]  /*12d0*/  LEA.HI.X.SX32 R121, R15, R19.reuse, 0x1, P3 ;  /* 0x000000130f797211 */ /* 0x080fe200018f0eff */
[C---:B------:R-:W-:Y:S01]  /*12e0*/  IMAD R129, R3.reuse, 0x18, RZ ;  /* 0x0000001803817824 */ /* 0x040fe200078e02ff */
[----:B------:R-:W-:Y:S01]  /*12f0*/  LEA.HI.X.SX32 R107, R4, R19, 0x1, P5 ;  /* 0x00000013046b7211 */ /* 0x000fe200028f0eff */
[----:B------:R-:W-:Y:S01]  /*1300*/  IMAD R127, R3, 0x1a, RZ ;  /* 0x0000001a037f7824 */ /* 0x000fe200078e02ff */
[----:B------:R-:W-:Y:S01]  /*1310*/  LEA R5, R21, R2, 0x4 ;  /* 0x0000000215057211 */ /* 0x000fe200078e20ff */
[----:B------:R-:W-:Y:S01]  /*1320*/  IMAD R37, R3, 0xe, RZ ;  /* 0x0000000e03257824 */ /* 0x000fe200078e02ff */
[-C--:B------:R-:W-:Y:S01]  /*1330*/  LEA R116, P3, R13, R93.reuse, 0x1 ;  /* 0x0000005d0d747211 */ /* 0x080fe200078608ff */
[----:B------:R-:W-:Y:S01]  /*1340*/  IMAD R25, R3, 0xb, RZ ;  /* 0x0000000b03197824 */ /* 0x000fe200078e02ff */
[----:B------:R-:W-:Y:S01]  /*1350*/  LEA R114, P4, R16, R93, 0x1 ;  /* 0x0000005d10727211 */ /* 0x000fe200078808ff */
[----:B------:R-:W-:Y:S01]  /*1360*/  IMAD R4, R21, 0x8, R5 ;  /* 0x0000000815047824 */ /* 0x000fe200078e0205 */
[----:B------:R-:W-:Y:S01]  /*1370*/  LEA.HI.X.SX32 R117, R13, R19, 0x1, P3 ;  /* 0x000000130d757211 */ /* 0x000fe200018f0eff */
[----:B------:R-:W-:Y:S01]  /*1380*/  IMAD R125, R3, 0x1c, RZ ;  /* 0x0000001c037d7824 */ /* 0x000fe200078e02ff */
[----:B------:R-:W-:Y:S01]  /*1390*/  LEA R110, P3, R0, R93, 0x1 ;  /* 0x0000005d006e7211 */ /* 0x000fe200078608ff */
[----:B------:R-:W-:Y:S01]  /*13a0*/  IMAD R13, R21, 0x8, R4 ;  /* 0x00000008150d7824 */ /* 0x000fe200078e0204 */
[-C--:B------:R-:W-:Y:S01]  /*13b0*/  LEA.HI.X.SX32 R115, R16, R19.reuse, 0x1, P4 ;  /* 0x0000001310737211 */ /* 0x080fe200020f0eff */
[----:B------:R-:W-:Y:S01]  /*13c0*/  IMAD R35, R3, 0xd, RZ ;  /* 0x0000000d03237824 */ /* 0x000fe200078e02ff */
[----:B------:R-:W-:Y:S01]  /*13d0*/  LEA.HI.X.SX32 R111, R0, R19, 0x1, P3 ;  /* 0x00000013006f7211 */ /* 0x000fe200018f0eff */
[----:B------:R-:W-:Y:S01]  /*13e0*/  IMAD R15, R21, 0x8, R13 ;  /* 0x00000008150f7824 */ /* 0x000fe200078e020d */
[-C--:B------:R-:W-:Y:S01]  /*13f0*/  LEA R108, P4, R2, R93.reuse, 0x1 ;  /* 0x0000005d026c7211 */ /* 0x080fe200078808ff */
[C---:B------:R-:W-:Y:S01]  /*1400*/  IMAD R123, R3.reuse, 0x1e, RZ ;  /* 0x0000001e037b7824 */ /* 0x040fe200078e02ff */
[----:B------:R-:W-:Y:S01]  /*1410*/  LEA R90, P2, R18, R93, 0x1 ;  /* 0x0000005d125a7211 */ /* 0x000fe200078408ff */
[----:B------:R-:W-:Y:S01]  /*1420*/  IMAD.SHL.U32 R31, R3, 0x8, RZ ;  /* 0x00000008031f7824 */ /* 0x000fe200078e00ff */
[----:B------:R-:W-:Y:S01]  /*1430*/  LEA R0, R21, R15, 0x3 ;  /* 0x0000000f15007211 */ /* 0x000fe200078e18ff */
[----:B------:R-:W-:Y:S01]  /*1440*/  IMAD R65, R3, 0xf, RZ ;  /* 0x0000000f03417824 */ /* 0x000fe200078e02ff */
[----:B------:R-:W-:Y:S01]  /*1450*/  LEA.HI.X.SX32 R109, R2, R19, 0x1, P4 ;  /* 0x00000013026d7211 */ /* 0x000fe200020f0eff */
[----:B------:R-:W-:Y:S01]  /*1460*/  IMAD.IADD R11, R11, 0x1, R20 ;  /* 0x000000010b0b7824 */ /* 0x000fe200078e0214 */
[----:B------:R-:W-:Y:S01]  /*1470*/  LEA R102, P3, R4, R93, 0x1 ;  /* 0x0000005d04667211 */ /* 0x000fe200078608ff */
[----:B------:R-:W-:Y:S01]  /*1480*/  IMAD R2, R21, 0x8, R0 ;  /* 0x0000000815027824 */ /* 0x000fe200078e0200 */
[----:B------:R-:W-:Y:S01]  /*1490*/  LEA.HI.X.SX32 R91, R18, R19, 0x1, P2 ;  /* 0x00000013125b7211 */ /* 0x000fe200010f0eff */
[----:B------:R-:W-:Y:S01]  /*14a0*/  IMAD.MOV.U32 R18, RZ, RZ, RZ ;  /* 0x000000ffff127224 */ /* 0x000fe200078e00ff */
[----:B------:R-:W-:Y:S01]  /*14b0*/  LEA R112, P2, R17, R93, 0x1 ;  /* 0x0000005d11707211 */ /* 0x000fe200078408ff */
[----:B------:R-:W-:Y:S01]  /*14c0*/  IMAD.MOV.U32 R154, RZ, RZ, 0x3f800000 ;  /* 0x3f800000ff9a7424 */ /* 0x000fe200078e00ff */
[-C--:B------:R-:W-:Y:S01]  /*14d0*/  LEA.HI.X.SX32 R103, R4, R19.reuse, 0x1, P3 ;  /* 0x0000001304677211 */ /* 0x080fe200018f0eff */
[----:B------:R-:W-:Y:S01]  /*14e0*/  IMAD R4, R21, 0x8, R2 ;  /* 0x0000000815047824 */ /* 0x000fe200078e0202 */
[----:B------:R-:W-:Y:S01]  /*14f0*/  LEA.HI.X.SX32 R113, R17, R19, 0x1, P2 ;  /* 0x0000001311717211 */ /* 0x000fe200010f0eff */
[----:B------:R-:W-:Y:S01]  /*1500*/  IMAD R17, R3, 0x6, RZ ;  /* 0x0000000603117824 */ /* 0x000fe200078e02ff */
[-C--:B------:R-:W-:Y:S01]  /*1510*/  LEA R104, P2, R5, R93.reuse, 0x1 ;  /* 0x0000005d05687211 */ /* 0x080fe200078408ff */
[----:B------:R-:W-:Y:S01]  /*1520*/  IMAD R21, R3, 0x9, RZ ;  /* 0x0000000903157824 */ /* 0x000fe200078e02ff */
[----:B------:R-:W-:-:S02]  /*1530*/  LEA R100, P4, R13, R93, 0x1 ;  /* 0x0000005d0d647211 */ /* 0x000fc400078808ff */
[----:B------:R-:W-:Y:S02]  /*1540*/  CS2R R38, SRZ ;  /* 0x0000000000267805 */ /* 0x000fe4000001ff00 */
[----:B------:R-:W-:Y:S02]  /*1550*/  LEA R92, P5, R4, R93, 0x1 ;  /* 0x0000005d045c7211 */ /* 0x000fe400078a08ff */
[----:B------:R-:W-:Y:S02]  /*1560*/  CS2R R56, SRZ ;  /* 0x0000000000387805 */ /* 0x000fe4000001ff00 */
[-C--:B------:R-:W-:Y:S01]  /*1570*/  LEA.HI.X.SX32 R105, R5, R19.reuse, 0x1, P2 ;  /* 0x0000001305697211 */ /* 0x080fe200010f0eff */
[----:B------:R-:W-:Y:S01]  /*1580*/  IMAD R5, R3, 0x3, RZ ;  /* 0x0000000303057824 */ /* 0x000fe200078e02ff */
[----:B------:R-:W-:Y:S01]  /*1590*/  LEA.HI.X.SX32 R101, R13, R19, 0x1, P4 ;  /* 0x000000130d657211 */ /* 0x000fe200020f0eff */
[----:B------:R-:W-:Y:S01]  /*15a0*/  IMAD R13, R3, 0x5, RZ ;  /* 0x00000005030d7824 */ /* 0x000fe200078e02ff */
[----:B------:R-:W-:-:S02]  /*15b0*/  LEA R98, P2, R15, R93, 0x1 ;  /* 0x0000005d0f627211 */ /* 0x000fc400078408ff */
[----:B------:R-:W-:Y:S02]  /*15c0*/  CS2R R58, SRZ ;  /* 0x00000000003a7805 */ /* 0x000fe4000001ff00 */
[-C--:B------:R-:W-:Y:S02]  /*15d0*/  LEA R96, P3, R0, R93.reuse, 0x1 ;  /* 0x0000005d00607211 */ /* 0x080fe400078608ff */
[----:B------:R-:W-:Y:S02]  /*15e0*/  CS2R R40, SRZ ;  /* 0x0000000000287805 */ /* 0x000fe4000001ff00 */
[----:B------:R-:W-:Y:S02]  /*15f0*/  LEA R94, P4, R2, R93, 0x1 ;  /* 0x0000005d025e7211 */ /* 0x000fe400078808ff */
[----:B------:R-:W-:Y:S02]  /*1600*/  CS2R R42, SRZ ;  /* 0x00000000002a7805 */ /* 0x000fe4000001ff00 */
[----:B------:R-:W-:Y:S01]  /*1610*/  LEA.HI.X.SX32 R93, R4, R19, 0x1, P5 ;  /* 0x00000013045d7211 */ /* 0x000fe200028f0eff */
[----:B------:R-:W-:Y:S01]  /*1620*/  IMAD.MOV.U32 R4, RZ, RZ, -0x800000 ;  /* 0xff800000ff047424 */ /* 0x000fe200078e00ff */
[----:B------:R-:W-:-:S02]  /*1630*/  IADD3 R132, P6, PT, R133, R152, RZ ;  /* 0x0000009885847210 */ /* 0x000fc40007fde0ff */
[----:B------:R-:W-:Y:S02]  /*1640*/  CS2R R44, SRZ ;  /* 0x00000000002c7805 */ /* 0x000fe4000001ff00 */
[----:B------:R-:W-:Y:S02]  /*1650*/  IADD3 R142, P5, PT, R23, R152, RZ ;  /* 0x00000098178e7210 */ /* 0x000fe40007fbe0ff */
[----:B------:R-:W-:Y:S02]  /*1660*/  CS2R R46, SRZ ;  /* 0x00000000002e7805 */ /* 0x000fe4000001ff00 */
[-C--:B------:R-:W-:Y:S01]  /*1670*/  LEA.HI.X.SX32 R99, R15, R19.reuse, 0x1, P2 ;  /* 0x000000130f637211 */ /* 0x080fe200010f0eff */
[----:B------:R-:W-:Y:S01]  /*1680*/  IMAD.SHL.U32 R15, R3, 0x2, RZ ;  /* 0x00000002030f7824 */ /* 0x000fe200078e00ff */
[----:B------:R-:W-:Y:S02]  /*1690*/  LEA.HI.X.SX32 R95, R2, R19, 0x1, P4 ;  /* 0x00000013025f7211 */ /* 0x000fe400020f0eff */
[----:B------:R-:W-:-:S02]  /*16a0*/  CS2R R48, SRZ ;  /* 0x0000000000307805 */ /* 0x000fc4000001ff00 */
[-C--:B------:R-:W-:Y:S01]  /*16b0*/  LEA.HI.X.SX32 R143, R13, R153.reuse, 0x1, P5 ;  /* 0x000000990d8f7211 */ /* 0x080fe200028f0eff */
[----:B------:R-:W-:Y:S01]  /*16c0*/  IMAD.SHL.U32 R13, R14, 0x2, RZ ;  /* 0x000000020e0d7824 */ /* 0x000fe200078e00ff */
[----:B------:R-:W-:Y:S02]  /*16d0*/  LEA.HI.X.SX32 R133, R23, R153, 0x1, P6 ;  /* 0x0000009917857211 */ /* 0x000fe400030f0eff */
[----:B------:R-:W-:Y:S02]  /*16e0*/  CS2R R50, SRZ ;  /* 0x0000000000327805 */ /* 0x000fe4000001ff00 */
[-C--:B------:R-:W-:Y:S02]  /*16f0*/  IADD3 R134, P4, PT, R135, R152.reuse, RZ ;  /* 0x0000009887867210 */ /* 0x080fe40007f9e0ff */
[----:B------:R-:W-:Y:S02]  /*1700*/  CS2R R52, SRZ ;  /* 0x0000000000347805 */ /* 0x000fe4000001ff00 */
[----:B------:R-:W-:-:S02]  /*1710*/  IADD3 R146, P5, PT, R17, R152, RZ ;  /* 0x0000009811927210 */ /* 0x000fc40007fbe0ff */
[----:B------:R-:W-:Y:S02]  /*1720*/  CS2R R54, SRZ ;  /* 0x0000000000367805 */ /* 0x000fe4000001ff00 */
[-C--:B------:R-:W-:Y:S01]  /*1730*/  IADD3 R140, P6, PT, R33, R152.reuse, RZ ;  /* 0x00000098218c7210 */ /* 0x080fe20007fde0ff */
[----:B------:R-:W0:Y:S01]  /*1740*/  LDCU UR12, c[0x0][0x3f0] ;  /* 0x00007e00ff0c77ac */ /* 0x000e220008000800 */
[----:B------:R-:W-:Y:S01]  /*1750*/  LEA.HI.X.SX32 R97, R0, R19, 0x1, P3 ;  /* 0x0000001300617211 */ /* 0x000fe200018f0eff */
[----:B------:R-:W-:Y:S01]  /*1760*/  IMAD R19, R3, 0x7, RZ ;  /* 0x0000000703137824 */ /* 0x000fe200078e02ff */
[-C--:B------:R-:W-:Y:S01]  /*1770*/  IADD3 R130, P2, PT, R131, R152.reuse, RZ ;  /* 0x0000009883827210 */ /* 0x080fe20007f5e0ff */
[----:B------:R-:W1:Y:S01]  /*1780*/  LDCU UR9, c[0x0][0x3a8] ;  /* 0x00007500ff0977ac */ /* 0x000e620008000800 */
[-C--:B------:R-:W-:Y:S02]  /*1790*/  LEA.HI.X.SX32 R135, R21, R153.reuse, 0x1, P4 ;  /* 0x0000009915877211 */ /* 0x080fe400020f0eff */
[-C--:B------:R-:W-:Y:S01]  /*17a0*/  LEA.HI.X.SX32 R147, R5, R153.reuse, 0x1, P5 ;  /* 0x0000009905937211 */ /* 0x080fe200028f0eff */
[----:B------:R-:W-:Y:S01]  /*17b0*/  IMAD.MOV.U32 R5, RZ, RZ, -0x800000 ;  /* 0xff800000ff057424 */ /* 0x000fe200078e00ff */
[----:B------:R-:W-:Y:S01]  /*17c0*/  LEA.HI.X.SX32 R141, R17, R153, 0x1, P6 ;  /* 0x00000099118d7211 */ /* 0x000fe200030f0eff */
[----:B------:R-:W-:Y:S01]  /*17d0*/  UMOV UR4, URZ ;  /* 0x000000ff00047c82 */ /* 0x000fe20008000000 */
[----:B------:R-:W-:-:S02]  /*17e0*/  IADD3 R128, P3, PT, R129, R152, RZ ;  /* 0x0000009881807210 */ /* 0x000fc40007f7e0ff */
[-C--:B------:R-:W-:Y:S02]  /*17f0*/  IADD3 R126, P4, PT, R127, R152.reuse, RZ ;  /* 0x000000987f7e7210 */ /* 0x080fe40007f9e0ff */
[-C--:B------:R-:W-:Y:S02]  /*1800*/  IADD3 R138, P5, PT, R37, R152.reuse, RZ ;  /* 0x00000098258a7210 */ /* 0x080fe40007fbe0ff */
[-C--:B------:R-:W-:Y:S02]  /*1810*/  IADD3 R150, P6, PT, R15, R152.reuse, RZ ;  /* 0x000000980f967210 */ /* 0x080fe40007fde0ff */
[-C--:B------:R-:W-:Y:S02]  /*1820*/  LEA.HI.X.SX32 R131, R25, R153.reuse, 0x1, P2 ;  /* 0x0000009919837211 */ /* 0x080fe400010f0eff */
[----:B------:R-:W-:Y:S02]  /*1830*/  IADD3 R124, P2, PT, R125, R152, RZ ;  /* 0x000000987d7c7210 */ /* 0x000fe40007f5e0ff */
[----:B------:R-:W-:-:S02]  /*1840*/  LEA.HI.X.SX32 R129, R33, R153, 0x1, P3 ;  /* 0x0000009921817211 */ /* 0x000fc400018f0eff */
[----:B------:R-:W-:Y:S02]  /*1850*/  CS2R R32, SRZ ;  /* 0x0000000000207805 */ /* 0x000fe4000001ff00 */
[-C--:B------:R-:W-:Y:S02]  /*1860*/  LEA.HI.X.SX32 R127, R35, R153.reuse, 0x1, P4 ;  /* 0x00000099237f7211 */ /* 0x080fe400020f0eff */
[----:B------:R-:W-:Y:S02]  /*1870*/  CS2R R34, SRZ ;  /* 0x0000000000227805 */ /* 0x000fe4000001ff00 */
[-C--:B------:R-:W-:Y:S02]  /*1880*/  LEA.HI.X.SX32 R139, R19, R153.reuse, 0x1, P5 ;  /* 0x00000099138b7211 */ /* 0x080fe400028f0eff */
[C---:B------:R-:W-:Y:S02]  /*1890*/  LEA.HI.X.SX32 R151, R3.reuse, R153, 0x1, P6 ;  /* 0x0000009903977211 */ /* 0x040fe400030f0eff */
[----:B------:R-:W-:-:S02]  /*18a0*/  SHF.L.U32 R29, R3, 0x2, RZ ;  /* 0x00000002031d7819 */ /* 0x000fc400000006ff */
[CC--:B------:R-:W-:Y:S02]  /*18b0*/  LEA R148, P3, R3.reuse, R152.reuse, 0x2 ;  /* 0x0000009803947211 */ /* 0x0c0fe400078610ff */
[CC--:B------:R-:W-:Y:S02]  /*18c0*/  LEA R144, P4, R3.reuse, R152.reuse, 0x3 ;  /* 0x0000009803907211 */ /* 0x0c0fe400078818ff */
[-C--:B------:R-:W-:Y:S01]  /*18d0*/  LEA R136, P5, R3, R152.reuse, 0x4 ;  /* 0x0000009803887211 */ /* 0x080fe200078a20ff */
[----:B------:R-:W-:Y:S01]  /*18e0*/  IMAD.MOV.U32 R3, RZ, RZ, -0x800000 ;  /* 0xff800000ff037424 */ /* 0x000fe200078e00ff */
[----:B------:R-:W-:Y:S02]  /*18f0*/  IADD3 R122, P6, PT, R123, R152, RZ ;  /* 0x000000987b7a7210 */ /* 0x000fe40007fde0ff */
[----:B------:R-:W-:Y:S02]  /*1900*/  LEA.HI.X.SX32 R125, R37, R153, 0x1, P2 ;  /* 0x00000099257d7211 */ /* 0x000fe400010f0eff */
[----:B------:R-:W-:-:S02]  /*1910*/  CS2R R36, SRZ ;  /* 0x0000000000247805 */ /* 0x000fc4000001ff00 */
[C---:B------:R-:W-:Y:S02]  /*1920*/  ISETP.GE.U32.AND P2, PT, R14.reuse, 0x40, PT ;  /* 0x000000400e00780c */ /* 0x040fe40003f46070 */
[C---:B------:R-:W-:Y:S02]  /*1930*/  ISETP.LT.U32.AND P1, PT, R14.reuse, 0x40, !P1 ;  /* 0x000000400e00780c */ /* 0x040fe40004f21070 */
[C---:B------:R-:W-:Y:S02]  /*1940*/  ISETP.LT.U32.AND P0, PT, R14.reuse, 0x40, !P0 ;  /* 0x000000400e00780c */ /* 0x040fe40004701070 */
[----:B------:R-:W-:Y:S02]  /*1950*/  LEA R14, R14, UR6, 0x2 ;  /* 0x000000060e0e7c11 */ /* 0x000fe4000f8e10ff */
[----:B------:R-:W-:Y:S02]  /*1960*/  MOV R17, RZ ;  /* 0x000000ff00117202 */ /* 0x000fe40000000f00 */
[----:B------:R-:W-:-:S02]  /*1970*/  MOV R2, 0xff800000 ;  /* 0xff80000000027802 */ /* 0x000fc40000000f00 */
[----:B------:R-:W-:Y:S02]  /*1980*/  MOV R155, 0x3f800000 ;  /* 0x3f800000009b7802 */ /* 0x000fe40000000f00 */
[C---:B------:R-:W-:Y:S02]  /*1990*/  LOP3.LUT R19, R13.reuse, 0x10, RZ, 0x3c, !PT ;  /* 0x000000100d137812 */ /* 0x040fe400078e3cff */
[C---:B------:R-:W-:Y:S02]  /*19a0*/  LOP3.LUT R20, R13.reuse, 0x20, RZ, 0x3c, !PT ;  /* 0x000000200d147812 */ /* 0x040fe400078e3cff */
[C---:B------:R-:W-:Y:S02]  /*19b0*/  LOP3.LUT R21, R13.reuse, 0x30, RZ, 0x3c, !PT ;  /* 0x000000300d157812 */ /* 0x040fe400078e3cff */
[C---:B------:R-:W-:Y:S02]  /*19c0*/  LOP3.LUT R22, R13.reuse, 0x40, RZ, 0x3c, !PT ;  /* 0x000000400d167812 */ /* 0x040fe400078e3cff */
[----:B------:R-:W-:-:S02]  /*19d0*/  LOP3.LUT R23, R13, 0x50, RZ, 0x3c, !PT ;  /* 0x000000500d177812 */ /* 0x000fc400078e3cff */
[C---:B------:R-:W-:Y:S02]  /*19e0*/  LOP3.LUT R24, R13.reuse, 0x60, RZ, 0x3c, !PT ;  /* 0x000000600d187812 */ /* 0x040fe400078e3cff */
[----:B------:R-:W-:Y:S02]  /*19f0*/  LOP3.LUT R25, R13, 0x70, RZ, 0x3c, !PT ;  /* 0x000000700d197812 */ /* 0x000fe400078e3cff */
[----:B------:R-:W-:Y:S02]  /*1a00*/  LOP3.LUT R26, R9, 0x20, RZ, 0x3c, !PT ;  /* 0x00000020091a7812 */ /* 0x000fe400078e3cff */
[----:B------:R-:W-:Y:S02]  /*1a10*/  LOP3.LUT R16, R8, 0x40, RZ, 0x3c, !PT ;  /* 0x0000004008107812 */ /* 0x000fe400078e3cff */
[-C--:B------:R-:W-:Y:S02]  /*1a20*/  LEA.HI.X.SX32 R149, R15, R153.reuse, 0x1, P3 ;  /* 0x000000990f957211 */ /* 0x080fe400018f0eff */
[----:B------:R-:W-:-:S02]  /*1a30*/  LEA.HI.X.SX32 R145, R29, R153, 0x1, P4 ;  /* 0x000000991d917211 */ /* 0x000fc400020f0eff */
[-C--:B------:R-:W-:Y:S02]  /*1a40*/  LEA.HI.X.SX32 R137, R31, R153.reuse, 0x1, P5 ;  /* 0x000000991f897211 */ /* 0x080fe400028f0eff */
[----:B01----:R-:W-:-:S07]  /*1a50*/  LEA.HI.X.SX32 R123, R65, R153, 0x1, P6 ;  /* 0x00000099417b7211 */ /* 0x003fce00030f0eff */
.L_x_1:
[----:B------:R-:W-:-:S04]  /*1a60*/  IMAD.WIDE R28, R17, 0x2, R152 ;  /* 0x00000002111c7825 */ /* 0x000fc800078e0298 */
[C---:B------:R-:W-:Y:S01]  /*1a70*/  IMAD.WIDE R78, R17.reuse, 0x2, R150 ;  /* 0x00000002114e7825 */ /* 0x040fe200078e0296 */
[----:B------:R0:W2:Y:S03]  /*1a80*/  LDG.E.U16 R80, desc[UR10][R28.64] ;  /* 0x0000000a1c507981 */ /* 0x0000a6000c1e1500 */
[C---:B------:R-:W-:Y:S01]  /*1a90*/  IMAD.WIDE R70, R17.reuse, 0x2, R148 ;  /* 0x0000000211467825 */ /* 0x040fe200078e0294 */
[----:B------:R-:W3:Y:S03]  /*1aa0*/  LDG.E.U16 R82, desc[UR10][R78.64] ;  /* 0x0000000a4e527981 */ /* 0x000ee6000c1e1500 */
[C---:B------:R-:W-:Y:S01]  /*1ab0*/  IMAD.WIDE R68, R17.reuse, 0x2, R136 ;  /* 0x0000000211447825 */ /* 0x040fe200078e0288 */
[----:B------:R1:W4:Y:S03]  /*1ac0*/  LDG.E.U16 R81, desc[UR10][R70.64] ;  /* 0x0000000a46517981 */ /* 0x000326000c1e1500 */
[----:B------:R-:W-:-:S02]  /*1ad0*/  IMAD.WIDE R72, R17, 0x2, R146 ;  /* 0x0000000211487825 */ /* 0x000fc400078e0292 */
[----:B------:R-:W5:Y:S02]  /*1ae0*/  LDG.E.U16 R68, desc[UR10][R68.64] ;  /* 0x0000000a44447981 */ /* 0x000f64000c1e1500 */
[C---:B------:R-:W-:Y:S02]  /*1af0*/  IMAD.WIDE R76, R17.reuse, 0x2, R142 ;  /* 0x00000002114c7825 */ /* 0x040fe400078e028e */
[----:B------:R1:W3:Y:S02]  /*1b00*/  LDG.E.U16 R84, desc[UR10][R72.64] ;  /* 0x0000000a48547981 */ /* 0x0002e4000c1e1500 */
[C---:B0-----:R-:W-:Y:S02]  /*1b10*/  IMAD.WIDE R28, R17.reuse, 0x2, R134 ;  /* 0x00000002111c7825 */ /* 0x041fe400078e0286 */
[----:B------:R0:W4:Y:S02]  /*1b20*/  LDG.E.U16 R158, desc[UR10][R76.64] ;  /* 0x0000000a4c9e7981 */ /* 0x000124000c1e1500 */
[----:B------:R-:W-:-:S02]  /*1b30*/  IMAD.WIDE R74, R17, 0x2, R144 ;  /* 0x00000002114a7825 */ /* 0x000fc400078e0290 */
[----:B------:R-:W4:Y:S02]  /*1b40*/  LDG.E.U16 R28, desc[UR10][R28.64] ;  /* 0x0000000a1c1c7981 */ /* 0x000f24000c1e1500 */
[C---:B------:R-:W-:Y:S02]  /*1b50*/  IMAD.WIDE R30, R17.reuse, 0x2, R132 ;  /* 0x00000002111e7825 */ /* 0x040fe400078e0284 */
[----:B------:R0:W4:Y:S02]  /*1b60*/  LDG.E.U16 R83, desc[UR10][R74.64] ;  /* 0x0000000a4a537981 */ /* 0x000124000c1e1500 */
[C---:B------:R-:W-:Y:S02]  /*1b70*/  IMAD.WIDE R64, R17.reuse, 0x2, R130 ;  /* 0x0000000211407825 */ /* 0x040fe400078e0282 */
[----:B------:R-:W4:Y:S02]  /*1b80*/  LDG.E.U16 R31, desc[UR10][R30.64] ;  /* 0x0000000a1e1f7981 */ /* 0x000f24000c1e1500 */
[----:B------:R-:W-:-:S02]  /*1b90*/  IMAD.WIDE R66, R17, 0x2, R128 ;  /* 0x0000000211427825 */ /* 0x000fc400078e0280 */
[----:B------:R-:W4:Y:S02]  /*1ba0*/  LDG.E.U16 R64, desc[UR10][R64.64] ;  /* 0x0000000a40407981 */ /* 0x000f24000c1e1500 */
[C---:B-1----:R-:W-:Y:S02]  /*1bb0*/  IMAD.WIDE R70, R17.reuse, 0x2, R126 ;  /* 0x0000000211467825 */ /* 0x042fe400078e027e */
[----:B------:R-:W4:Y:S02]  /*1bc0*/  LDG.E.U16 R67, desc[UR10][R66.64] ;  /* 0x0000000a42437981 */ /* 0x000f24000c1e1500 */
[C---:B------:R-:W-:Y:S02]  /*1bd0*/  IMAD.WIDE R78, R17.reuse, 0x2, R140 ;  /* 0x00000002114e7825 */ /* 0x040fe400078e028c */
[----:B------:R-:W4:Y:S02]  /*1be0*/  LDG.E.U16 R162, desc[UR10][R70.64] ;  /* 0x0000000a46a27981 */ /* 0x000f24000c1e1500 */
[----:B------:R-:W-:-:S02]  /*1bf0*/  IMAD.WIDE R72, R17, 0x2, R124 ;  /* 0x0000000211487825 */ /* 0x000fc400078e027c */
[----:B------:R-:W4:Y:S02]  /*1c00*/  LDG.E.U16 R79, desc[UR10][R78.64] ;  /* 0x0000000a4e4f7981 */ /* 0x000f24000c1e1500 */
[C---:B0-----:R-:W-:Y:S02]  /*1c10*/  IMAD.WIDE R76, R17.reuse, 0x2, R122 ;  /* 0x00000002114c7825 */ /* 0x041fe400078e027a */
[----:B------:R-:W4:Y:S02]  /*1c20*/  LDG.E.U16 R89, desc[UR10][R72.64] ;  /* 0x0000000a48597981 */ /* 0x000f24000c1e1500 */
[----:B------:R-:W-:Y:S02]  /*1c30*/  IMAD.WIDE R74, R17, 0x2, R138 ;  /* 0x00000002114a7825 */ /* 0x000fe400078e028a */
[----:B------:R-:W4:Y:S04]  /*1c40*/  LDG.E.U16 R76, desc[UR10][R76.64] ;  /* 0x0000000a4c4c7981 */ /* 0x000f28000c1e1500 */
[----:B------:R-:W4:Y:S01]  /*1c50*/  LDG.E.U16 R160, desc[UR10][R74.64] ;  /* 0x0000000a4aa07981 */ /* 0x000f22000c1e1500 */
[----:B------:R-:W-:Y:S06]  /*1c60*/  BAR.SYNC.DEFER_BLOCKING 0x0 ;  /* 0x0000000000007b1d */ /* 0x000fec0000010000 */
[----:B--2---:R-:W-:Y:S04]  /*1c70*/  STS.U16 [R13+UR6+0x2000], R80 ;  /* 0x002000500d007988 */ /* 0x004fe80008000406 */
        /* <DEDUP_REMOVED lines=15> */
[----:B------:R-:W-:Y:S06]  /*1d70*/  BAR.SYNC.DEFER_BLOCKING 0x0 ;  /* 0x0000000000007b1d */ /* 0x000fec0000010000 */
[----:B------:R-:W-:Y:S04]  /*1d80*/  LDSM.16.MT88.4 R28, [R9+UR6] ;  /* 0x00000006091c783b */ /* 0x000fe80008004200 */
[----:B------:R-:W0:Y:S04]  /*1d90*/  LDSM.16.M88.4 R68, [R8+UR6+0x2000] ;  /* 0x002000060844783b */ /* 0x000e280008000200 */
[----:B------:R-:W-:Y:S04]  /*1da0*/  LDSM.16.MT88.4 R84, [R9+UR6+0x400] ;  /* 0x000400060954783b */ /* 0x000fe80008004200 */
[----:B------:R-:W1:Y:S04]  /*1db0*/  LDSM.16.MT88.4 R80, [R26+UR6] ;  /* 0x000000061a50783b */ /* 0x000e680008004200 */
[----:B------:R-:W2:Y:S04]  /*1dc0*/  LDSM.16.MT88.4 R72, [R26+UR6+0x400] ;  /* 0x000400061a48783b */ /* 0x000ea80008004200 */
[----:B------:R-:W-:Y:S04]  /*1dd0*/  LDSM.16.MT88.4 R76, [R26+UR6+0x800] ;  /* 0x000800061a4c783b */ /* 0x000fe80008004200 */
[----:B------:R-:W-:Y:S01]  /*1de0*/  LDSM.16.MT88.4 R64, [R9+UR6+0x800] ;  /* 0x000800060940783b */ /* 0x000fe20008004200 */
[-C--:B0-----:R-:W-:Y:S08]  /*1df0*/  HMMA.16816.F32 R28, R28, R68.reuse, RZ ;  /* 0x000000441c1c723c */ /* 0x081ff000000018ff */
[----:B-1----:R-:W-:-:S12]  /*1e00*/  HMMA.16816.F32 R80, R80, R68, RZ ;  /* 0x000000445050723c */ /* 0x002fd800000018ff */
[-C--:B------:R-:W-:Y:S01]  /*1e10*/  HMMA.16816.F32 R84, R84, R70.reuse, R28 ;  /* 0x000000465454723c */ /* 0x080fe2000000181c */
[----:B------:R-:W0:Y:S07]  /*1e20*/  LDSM.16.M88.4 R28, [R16+UR6+0x2000] ;  /* 0x00200006101c783b */ /* 0x000e2e0008000200 */
[----:B--2---:R-:W-:Y:S01]  /*1e30*/  HMMA.16816.F32 R72, R72, R70, R80 ;  /* 0x000000464848723c */ /* 0x004fe20000001850 */
[----:B------:R-:W1:Y:S04]  /*1e40*/  LDSM.16.MT88.4 R80, [R9+UR6+0xc00] ;  /* 0x000c00060950783b */ /* 0x000e680008004200 */
[----:B------:R-:W-:-:S15]  /*1e50*/  LDSM.16.MT88.4 R68, [R9+UR6+0x1000] ;  /* 0x001000060944783b */ /* 0x000fde0008004200 */
[-C--:B0-----:R-:W-:Y:S01]  /*1e60*/  HMMA.16816.F32 R76, R76, R28.reuse, R72 ;  /* 0x0000001c4c4c723c */ /* 0x081fe20000001848 */
[----:B------:R-:W0:Y:S07]  /*1e70*/  LDSM.16.MT88.4 R72, [R26+UR6+0xc00] ;  /* 0x000c00061a48783b */ /* 0x000e2e0008004200 */
[----:B------:R-:W-:Y:S01]  /*1e80*/  HMMA.16816.F32 R84, R64, R28, R84 ;  /* 0x0000001c4054723c */ /* 0x000fe20000001854 */
[----:B------:R-:W2:-:S15]  /*1e90*/  LDSM.16.M88.4 R64, [R8+UR6+0x2080] ;  /* 0x002080060840783b */ /* 0x000e9e0008000200 */
[----:B------:R-:W-:-:S04]  /*1ea0*/  NOP ;  /* 0x0000000000007918 */ /* 0x000fc80000000000 */
[-C--:B-1----:R-:W-:Y:S01]  /*1eb0*/  HMMA.16816.F32 R84, R80, R30.reuse, R84 ;  /* 0x0000001e5054723c */ /* 0x082fe20000001854 */
[----:B------:R-:W1:Y:S07]  /*1ec0*/  LDSM.16.MT88.4 R80, [R26+UR6+0x1000] ;  /* 0x001000061a50783b */ /* 0x000e6e0008004200 */
[----:B0-----:R-:W-:Y:S01]  /*1ed0*/  HMMA.16816.F32 R72, R72, R30, R76 ;  /* 0x0000001e4848723c */ /* 0x001fe2000000184c */
[----:B------:R-:W0:Y:S04]  /*1ee0*/  LDSM.16.MT88.4 R76, [R9+UR6+0x1400] ;  /* 0x00140006094c783b */ /* 0x000e280008004200 */
[----:B------:R-:W3:Y:S07]  /*1ef0*/  LDSM.16.MT88.4 R28, [R26+UR6+0x1400] ;  /* 0x001400061a1c783b */ /* 0x000eee0008004200 */
[-C--:B--2---:R-:W-:Y:S01]  /*1f00*/  HMMA.16816.F32 R68, R68, R64.reuse, R84 ;  /* 0x000000404444723c */ /* 0x084fe20000001854 */
[----:B------:R-:W-:Y:S07]  /*1f10*/  LDSM.16.M88.4 R84, [R16+UR6+0x2080] ;  /* 0x002080061054783b */ /* 0x000fee0008000200 */
[----:B-1----:R-:W-:Y:S01]  /*1f20*/  HMMA.16816.F32 R72, R80, R64, R72 ;  /* 0x000000405048723c */ /* 0x002fe20000001848 */
[----:B------:R-:W1:Y:S11]  /*1f30*/  LDSM.16.MT88.4 R80, [R9+UR6+0x1800] ;  /* 0x001800060950783b */ /* 0x000e760008004200 */
[-C--:B0-----:R-:W-:Y:S01]  /*1f40*/  HMMA.16816.F32 R68, R76, R66.reuse, R68 ;  /* 0x000000424c44723c */ /* 0x081fe20000001844 */
[----:B------:R-:W-:Y:S07]  /*1f50*/  LDSM.16.MT88.4 R76, [R26+UR6+0x1c00] ;  /* 0x001c00061a4c783b */ /* 0x000fee0008004200 */
[----:B---3--:R-:W-:Y:S01]  /*1f60*/  HMMA.16816.F32 R28, R28, R66, R72 ;  /* 0x000000421c1c723c */ /* 0x008fe20000001848 */
[----:B------:R-:W0:Y:S04]  /*1f70*/  LDSM.16.MT88.4 R64, [R26+UR6+0x1800] ;  /* 0x001800061a40783b */ /* 0x000e280008004200 */
[----:B------:R-:W2:Y:S07]  /*1f80*/  LDSM.16.MT88.4 R72, [R9+UR6+0x1c00] ;  /* 0x001c00060948783b */ /* 0x000eae0008004200 */
[-C--:B-1----:R-:W-:Y:S01]  /*1f90*/  HMMA.16816.F32 R68, R80, R84.reuse, R68 ;  /* 0x000000545044723c */ /* 0x082fe20000001844 */
[----:B------:R-:W-:Y:S07]  /*1fa0*/  BAR.SYNC.DEFER_BLOCKING 0x0 ;  /* 0x0000000000007b1d */ /* 0x000fee0000010000 */
[----:B0-----:R-:W-:-:S12]  /*1fb0*/  HMMA.16816.F32 R28, R64, R84, R28 ;  /* 0x00000054401c723c */ /* 0x001fd8000000181c */
[-C--:B--2---:R-:W-:Y:S08]  /*1fc0*/  HMMA.16816.F32 R68, R72, R86.reuse, R68 ;  /* 0x000000564844723c */ /* 0x084ff00000001844 */
[----:B------:R-:W-:Y:S11]  /*1fd0*/  HMMA.16816.F32 R28, R76, R86, R28 ;  /* 0x000000564c1c723c */ /* 0x000ff6000000181c */
[----:B------:R-:W-:Y:S01]  /*1fe0*/  FMUL R64, R68, UR9 ;  /* 0x0000000944407c20 */ /* 0x000fe20008400000 */
[----:B------:R-:W-:Y:S01]  /*1ff0*/  FMUL R65, R69, UR9 ;  /* 0x0000000945417c20 */ /* 0x000fe20008400000 */
[----:B------:R-:W-:Y:S01]  /*2000*/  FMUL R66, R70, UR9 ;  /* 0x0000000946427c20 */ /* 0x000fe20008400000 */
[----:B------:R-:W-:-:S03]  /*2010*/  FMUL R67, R71, UR9 ;  /* 0x0000000947437c20 */ /* 0x000fc60008400000 */
[----:B------:R-:W-:Y:S02]  /*2020*/  FMNMX R64, R64, R65, !PT ;  /* 0x0000004140407209 */ /* 0x000fe40007800000 */
[----:B------:R-:W-:Y:S01]  /*2030*/  FMUL R72, R28, UR9 ;  /* 0x000000091c487c20 */ /* 0x000fe20008400000 */
[----:B------:R-:W-:Y:S01]  /*2040*/  FMUL R73, R29, UR9 ;  /* 0x000000091d497c20 */ /* 0x000fe20008400000 */
[----:B------:R-:W-:Y:S01]  /*2050*/  FMUL R74, R30, UR9 ;  /* 0x000000091e4a7c20 */ /* 0x000fe20008400000 */
[----:B------:R-:W-:Y:S01]  /*2060*/  FMUL R75, R31, UR9 ;  /* 0x000000091f4b7c20 */ /* 0x000fe20008400000 */
[----:B------:R-:W-:Y:S02]  /*2070*/  FMNMX R66, R66, R67, !PT ;  /* 0x0000004342427209 */ /* 0x000fe40007800000 */
[----:B------:R-:W-:Y:S02]  /*2080*/  FMNMX R72, R72, R73, !PT ;  /* 0x0000004948487209 */ /* 0x000fe40007800000 */
[----:B------:R-:W-:Y:S01]  /*2090*/  FMNMX R74, R74, R75, !PT ;  /* 0x0000004b4a4a7209 */ /* 0x000fe20007800000 */
[----:B------:R-:W0:Y:S04]  /*20a0*/  SHFL.BFLY PT, R65, R64, 0x2, 0x1f ;  /* 0x0c401f0040417f89 */ /* 0x000e2800000e0000 */
[----:B------:R-:W1:Y:S04]  /*20b0*/  SHFL.BFLY PT, R67, R66, 0x2, 0x1f ;  /* 0x0c401f0042437f89 */ /* 0x000e6800000e0000 */
[----:B------:R-:W2:Y:S04]  /*20c0*/  SHFL.BFLY PT, R73, R72, 0x2, 0x1f ;  /* 0x0c401f0048497f89 */ /* 0x000ea800000e0000 */
[----:B------:R-:W3:Y:S01]  /*20d0*/  SHFL.BFLY PT, R75, R74, 0x2, 0x1f ;  /* 0x0c401f004a4b7f89 */ /* 0x000ee200000e0000 */
[----:B0-----:R-:W-:-:S02]  /*20e0*/  FMNMX R65, R64, R65, !PT ;  /* 0x0000004140417209 */ /* 0x001fc40007800000 */
[----:B-1----:R-:W-:Y:S02]  /*20f0*/  FMNMX R67, R66, R67, !PT ;  /* 0x0000004342437209 */ /* 0x002fe40007800000 */
[----:B--2---:R-:W-:Y:S02]  /*2100*/  FMNMX R73, R72, R73, !PT ;  /* 0x0000004948497209 */ /* 0x004fe40007800000 */
[----:B---3--:R-:W-:Y:S01]  /*2110*/  FMNMX R75, R74, R75, !PT ;  /* 0x0000004b4a4b7209 */ /* 0x008fe20007800000 */
        /* <DEDUP_REMOVED lines=8> */
[----:B------:R-:W-:Y:S04]  /*21a0*/  @P1 STS [R7+0x2000], R76 ;  /* 0x0020004c07001388 */ /* 0x000fe80000000800 */
[----:B------:R-:W-:Y:S04]  /*21b0*/  @P1 STS [R7+0x2040], R78 ;  /* 0x0020404e07001388 */ /* 0x000fe80000000800 */
[----:B------:R-:W-:Y:S04]  /*21c0*/  @P1 STS [R7+0x2080], R80 ;  /* 0x0020805007001388 */ /* 0x000fe80000000800 */
[----:B------:R-:W-:Y:S01]  /*21d0*/  @P1 STS [R7+0x20c0], R64 ;  /* 0x0020c04007001388 */ /* 0x000fe20000000800 */
[----:B------:R-:W-:Y:S06]  /*21e0*/  BAR.SYNC.DEFER_BLOCKING 0x0 ;  /* 0x0000000000007b1d */ /* 0x000fec0000010000 */
[----:B------:R-:W0:Y:S04]  /*21f0*/  @!P2 LDS R15, [R14+0x2000] ;  /* 0x002000000e0fa984 */ /* 0x000e280000000800 */
[----:B0-----:R-:W0:Y:S02]  /*2200*/  SHFL.BFLY PT, R66, R15, 0x1, 0x1f ;  /* 0x0c201f000f427f89 */ /* 0x001e2400000e0000 */
[----:B0-----:R-:W-:-:S05]  /*2210*/  FMNMX R65, R15, R66, !PT ;  /* 0x000000420f417209 */ /* 0x001fca0007800000 */
[----:B------:R-:W-:Y:S01]  /*2220*/  @P0 STS [R14+0x2000], R65 ;  /* 0x002000410e000388 */ /* 0x000fe20000000800 */
[----:B------:R-:W-:Y:S06]  /*2230*/  BAR.SYNC.DEFER_BLOCKING 0x0 ;  /* 0x0000000000007b1d */ /* 0x000fec0000010000 */
[----:B------:R-:W0:Y:S04]  /*2240*/  LDS R81, [R6+UR6+0x2000] ;  /* 0x0020000606517984 */ /* 0x000e280008000800 */
[----:B------:R-:W1:Y:S04]  /*2250*/  LDS R84, [R6+UR6+0x2080] ;  /* 0x0020800606547984 */ /* 0x000e680008000800 */
[----:B------:R-:W2:Y:S04]  /*2260*/  LDS R85, [R6+UR6+0x20c0] ;  /* 0x0020c00606557984 */ /* 0x000ea80008000800 */
[----:B------:R-:W3:Y:S01]  /*2270*/  LDS R66, [R6+UR6+0x2040] ;  /* 0x0020400606427984 */ /* 0x000ee20008000800 */
[----:B0-----:R-:W-:-:S02]  /*2280*/  FMNMX R81, R81, R4, !PT ;  /* 0x0000000451517209 */ /* 0x001fc40007800000 */
[----:B-1----:R-:W-:Y:S02]  /*2290*/  FMNMX R84, R84, R5, !PT ;  /* 0x0000000554547209 */ /* 0x002fe40007800000 */
[----:B--2---:R-:W-:Y:S01]  /*22a0*/  FMNMX R85, R85, R2, !PT ;  /* 0x0000000255557209 */ /* 0x004fe20007800000 */
[----:B------:R-:W-:Y:S01]  /*22b0*/  FFMA R69, R69, UR9, -R81 ;  /* 0x0000000945457c23 */ /* 0x000fe20008000851 */
[----:B---3--:R-:W-:Y:S01]  /*22c0*/  FMNMX R80, R66, R3, !PT ;  /* 0x0000000342507209 */ /* 0x008fe20007800000 */
[--C-:B------:R-:W-:Y:S02]  /*22d0*/  FFMA R29, R29, UR9, -R84.reuse ;  /* 0x000000091d1d7c23 */ /* 0x100fe40008000854 */
[----:B------:R-:W-:Y:S01]  /*22e0*/  FFMA R30, R30, UR9, -R85 ;  /* 0x000000091e1e7c23 */ /* 0x000fe20008000855 */
[----:B------:R-:W-:Y:S01]  /*22f0*/  FFMA R68, R68, UR9, -R81 ;  /* 0x0000000944447c23 */ /* 0x000fe20008000851 */
[----:B------:R-:W-:Y:S01]  /*2300*/  FFMA R64, R28, UR9, -R84 ;  /* 0x000000091c407c23 */ /* 0x000fe20008000854 */
[--C-:B------:R-:W-:Y:S01]  /*2310*/  FFMA R70, R70, UR9, -R80.reuse ;  /* 0x0000000946467c23 */ /* 0x100fe20008000850 */
[----:B------:R-:W-:Y:S01]  /*2320*/  FFMA R71, R71, UR9, -R80 ;  /* 0x0000000947477c23 */ /* 0x000fe20008000850 */
[----:B------:R-:W-:Y:S01]  /*2330*/  FFMA R31, R31, UR9, -R85 ;  /* 0x000000091f1f7c23 */ /* 0x000fe20008000855 */
[----:B------:R-:W-:Y:S01]  /*2340*/  FMUL R65, R69, 1.4426950216293334961 ;  /* 0x3fb8aa3b45417820 */ /* 0x000fe20000400000 */
[----:B------:R-:W-:Y:S01]  /*2350*/  FMUL R29, R29, 1.4426950216293334961 ;  /* 0x3fb8aa3b1d1d7820 */ /* 0x000fe20000400000 */
[----:B------:R-:W-:Y:S01]  /*2360*/  FMUL R30, R30, 1.4426950216293334961 ;  /* 0x3fb8aa3b1e1e7820 */ /* 0x000fe20000400000 */
[----:B------:R-:W-:Y:S01]  /*2370*/  FMUL R68, R68, 1.4426950216293334961 ;  /* 0x3fb8aa3b44447820 */ /* 0x000fe20000400000 */
[----:B------:R-:W-:Y:S01]  /*2380*/  FMUL R70, R70, 1.4426950216293334961 ;  /* 0x3fb8aa3b46467820 */ /* 0x000fe20000400000 */
[----:B------:R-:W-:Y:S01]  /*2390*/  FMUL R71, R71, 1.4426950216293334961 ;  /* 0x3fb8aa3b47477820 */ /* 0x000fe20000400000 */
[----:B------:R-:W-:Y:S01]  /*23a0*/  FMUL R64, R64, 1.4426950216293334961 ;  /* 0x3fb8aa3b40407820 */ /* 0x000fe20000400000 */
[----:B------:R-:W-:Y:S01]  /*23b0*/  FMUL R31, R31, 1.4426950216293334961 ;  /* 0x3fb8aa3b1f1f7820 */ /* 0x000fe20000400000 */
[----:B------:R-:W-:Y:S08]  /*23c0*/  MUFU.EX2 R72, R68 ;  /* 0x0000004400487308 */ /* 0x000ff00000000800 */
[----:B------:R-:W0:Y:S08]  /*23d0*/  MUFU.EX2 R65, R65 ;  /* 0x0000004100417308 */ /* 0x000e300000000800 */
[----:B------:R-:W-:Y:S08]  /*23e0*/  MUFU.EX2 R73, R70 ;  /* 0x0000004600497308 */ /* 0x000ff00000000800 */
[----:B------:R-:W1:Y:S08]  /*23f0*/  MUFU.EX2 R28, R71 ;  /* 0x00000047001c7308 */ /* 0x000e700000000800 */
[----:B------:R-:W-:Y:S08]  /*2400*/  MUFU.EX2 R74, R64 ;  /* 0x00000040004a7308 */ /* 0x000ff00000000800 */
[----:B------:R-:W2:Y:S08]  /*2410*/  MUFU.EX2 R29, R29 ;  /* 0x0000001d001d7308 */ /* 0x000eb00000000800 */
[----:B------:R-:W-:Y:S08]  /*2420*/  MUFU.EX2 R30, R30 ;  /* 0x0000001e001e7308 */ /* 0x000ff00000000800 */
[----:B------:R-:W3:Y:S01]  /*2430*/  MUFU.EX2 R75, R31 ;  /* 0x0000001f004b7308 */ /* 0x000ee20000000800 */
[----:B0-----:R-:W-:Y:S01]  /*2440*/  FADD R66, R72, R65 ;  /* 0x0000004148427221 */ /* 0x001fe20000000000 */
[----:B-1----:R-:W-:Y:S01]  /*2450*/  FADD R67, R73, R28 ;  /* 0x0000001c49437221 */ /* 0x002fe20000000000 */
[----:B--2---:R-:W-:-:S03]  /*2460*/  FADD R64, R74, R29 ;  /* 0x0000001d4a407221 */ /* 0x004fc60000000000 */
[----:B------:R-:W0:Y:S04]  /*2470*/  SHFL.BFLY PT, R69, R66, 0x2, 0x1f ;  /* 0x0c401f0042457f89 */ /* 0x000e2800000e0000 */
[----:B------:R-:W1:Y:S01]  /*2480*/  SHFL.BFLY PT, R70, R67, 0x2, 0x1f ;  /* 0x0c401f0043467f89 */ /* 0x000e6200000e0000 */
[----:B---3--:R-:W-:-:S03]  /*2490*/  FADD R68, R30, R75 ;  /* 0x0000004b1e447221 */ /* 0x008fc60000000000 */
[----:B------:R-:W2:Y:S04]  /*24a0*/  SHFL.BFLY PT, R77, R64, 0x2, 0x1f ;  /* 0x0c401f00404d7f89 */ /* 0x000ea800000e0000 */
[----:B------:R-:W3:Y:S01]  /*24b0*/  SHFL.BFLY PT, R79, R68, 0x2, 0x1f ;  /* 0x0c401f00444f7f89 */ /* 0x000ee200000e0000 */
[----:B0-----:R-:W-:Y:S01]  /*24c0*/  FADD R69, R66, R69 ;  /* 0x0000004542457221 */ /* 0x001fe20000000000 */
[----:B-1----:R-:W-:-:S04]  /*24d0*/  FADD R71, R67, R70 ;  /* 0x0000004643477221 */ /* 0x002fc80000000000 */
[----:B------:R-:W0:Y:S01]  /*24e0*/  SHFL.BFLY PT, R70, R69, 0x1, 0x1f ;  /* 0x0c201f0045467f89 */ /* 0x000e2200000e0000 */
[----:B--2---:R-:W-:Y:S01]  /*24f0*/  FADD R77, R64, R77 ;  /* 0x0000004d404d7221 */ /* 0x004fe20000000000 */
[----:B---3--:R-:W-:Y:S02]  /*2500*/  FADD R79, R68, R79 ;  /* 0x0000004f444f7221 */ /* 0x008fe40000000000 */
[----:B------:R-:W1:Y:S04]  /*2510*/  SHFL.BFLY PT, R76, R71, 0x1, 0x1f ;  /* 0x0c201f00474c7f89 */ /* 0x000e6800000e0000 */
[----:B------:R-:W2:Y:S04]  /*2520*/  SHFL.BFLY PT, R78, R77, 0x1, 0x1f ;  /* 0x0c201f004d4e7f89 */ /* 0x000ea800000e0000 */
[----:B------:R-:W3:Y:S01]  /*2530*/  SHFL.BFLY PT, R66, R79, 0x1, 0x1f ;  /* 0x0c201f004f427f89 */ /* 0x000ee200000e0000 */
[----:B0-----:R-:W-:Y:S01]  /*2540*/  FADD R70, R69, R70 ;  /* 0x0000004645467221 */ /* 0x001fe20000000000 */
[----:B------:R-:W-:Y:S01]  /*2550*/  BAR.SYNC.DEFER_BLOCKING 0x0 ;  /* 0x0000000000007b1d */ /* 0x000fe20000010000 */
[----:B-1----:R-:W-:Y:S01]  /*2560*/  FADD R64, R71, R76 ;  /* 0x0000004c47407221 */ /* 0x002fe20000000000 */
[----:B--2---:R-:W-:Y:S01]  /*2570*/  FADD R82, R77, R78 ;  /* 0x0000004e4d527221 */ /* 0x004fe20000000000 */
[----:B---3--:R-:W-:-:S03]  /*2580*/  FADD R86, R79, R66 ;  /* 0x000000424f567221 */ /* 0x008fc60000000000 */
[----:B------:R-:W-:Y:S04]  /*2590*/  @P1 STS [R7+0x2000], R70 ;  /* 0x0020004607001388 */ /* 0x000fe80000000800 */
[----:B------:R-:W-:Y:S04]  /*25a0*/  @P1 STS [R7+0x2040], R64 ;  /* 0x0020404007001388 */ /* 0x000fe80000000800 */
[----:B------:R-:W-:Y:S04]  /*25b0*/  @P1 STS [R7+0x2080], R82 ;  /* 0x0020805207001388 */ /* 0x000fe80000000800 */
[----:B------:R-:W-:Y:S01]  /*25c0*/  @P1 STS [R7+0x20c0], R86 ;  /* 0x0020c05607001388 */ /* 0x000fe20000000800 */
[----:B------:R-:W-:Y:S06]  /*25d0*/  BAR.SYNC.DEFER_BLOCKING 0x0 ;  /* 0x0000000000007b1d */ /* 0x000fec0000010000 */
[----:B------:R-:W0:Y:S04]  /*25e0*/  @!P2 LDS R0, [R14+0x2000] ;  /* 0x002000000e00a984 */ /* 0x000e280000000800 */
[----:B0-----:R-:W0:Y:S02]  /*25f0*/  SHFL.BFLY PT, R31, R0, 0x1, 0x1f ;  /* 0x0c201f00001f7f89 */ /* 0x001e2400000e0000 */
[----:B0-----:R-:W-:-:S05]  /*2600*/  FADD R31, R0, R31 ;  /* 0x0000001f001f7221 */ /* 0x001fca0000000000 */
[----:B------:R0:W-:Y:S01]  /*2610*/  @P0 STS [R14+0x2000], R31 ;  /* 0x0020001f0e000388 */ /* 0x0001e20000000800 */
[C---:B------:R-:W-:Y:S01]  /*2620*/  IMAD.WIDE R78, R18.reuse, 0x2, R114 ;  /* 0x00000002124e7825 */ /* 0x040fe200078e0272 */
[----:B------:R-:W-:Y:S03]  /*2630*/  BAR.SYNC.DEFER_BLOCKING 0x0 ;  /* 0x0000000000007b1d */ /* 0x000fe60000010000 */
[----:B------:R-:W-:-:S04]  /*2640*/  IMAD.WIDE R68, R18, 0x2, R116 ;  /* 0x0000000212447825 */ /* 0x000fc800078e0274 */
[----:B------:R-:W-:-:S04]  /*2650*/  IMAD.WIDE R160, R18, 0x2, R110 ;  /* 0x0000000212a07825 */ /* 0x000fc800078e026e */
[----:B------:R-:W-:-:S04]  /*2660*/  IMAD.WIDE R162, R18, 0x2, R106 ;  /* 0x0000000212a27825 */ /* 0x000fc800078e026a */
[----:B------:R-:W-:-:S04]  /*2670*/  IMAD.WIDE R76, R18, 0x2, R120 ;  /* 0x00000002124c7825 */ /* 0x000fc800078e0278 */
[C---:B------:R-:W-:Y:S01]  /*2680*/  IMAD.WIDE R82, R18.reuse, 0x2, R104 ;  /* 0x0000000212527825 */ /* 0x040fe200078e0268 */
[----:B------:R1:W2:Y:S03]  /*2690*/  LDG.E.U16 R70, desc[UR10][R78.64] ;  /* 0x0000000a4e467981 */ /* 0x0002a6000c1e1500 */
[C---:B------:R-:W-:Y:S01]  /*26a0*/  IMAD.WIDE R66, R18.reuse, 0x2, R118 ;  /* 0x0000000212427825 */ /* 0x040fe200078e0276 */
[----:B------:R-:W3:Y:S03]  /*26b0*/  LDG.E.U16 R68, desc[UR10][R68.64] ;  /* 0x0000000a44447981 */ /* 0x000ee6000c1e1500 */
[C---:B------:R-:W-:Y:S01]  /*26c0*/  IMAD.WIDE R158, R18.reuse, 0x2, R112 ;  /* 0x00000002129e7825 */ /* 0x040fe200078e0270 */
[----:B------:R4:W5:Y:S03]  /*26d0*/  LDG.E.U16 R89, desc[UR10][R160.64] ;  /* 0x0000000aa0597981 */ /* 0x000966000c1e1500 */
[C---:B-1----:R-:W-:Y:S01]  /*26e0*/  IMAD.WIDE R78, R18.reuse, 0x2, R100 ;  /* 0x00000002124e7825 */ /* 0x042fe200078e0264 */
[----:B------:R1:W5:Y:S03]  /*26f0*/  LDG.E.U16 R71, desc[UR10][R162.64] ;  /* 0x0000000aa2477981 */ /* 0x000366000c1e1500 */
[C---:B------:R-:W-:Y:S01]  /*2700*/  IMAD.WIDE R86, R18.reuse, 0x2, R108 ;  /* 0x0000000212567825 */ /* 0x040fe200078e026c */
[----:B------:R1:W5:Y:S03]  /*2710*/  LDG.E.U16 R64, desc[UR10][R76.64] ;  /* 0x0000000a4c407981 */ /* 0x000366000c1e1500 */
[C---:B------:R-:W-:Y:S01]  /*2720*/  IMAD.WIDE R164, R18.reuse, 0x2, R98 ;  /* 0x0000000212a47825 */ /* 0x040fe200078e0262 */
[----:B------:R1:W5:Y:S03]  /*2730*/  LDG.E.U16 R69, desc[UR10][R82.64] ;  /* 0x0000000a52457981 */ /* 0x000366000c1e1500 */
[C---:B----4-:R-:W-:Y:S01]  /*2740*/  IMAD.WIDE R160, R18.reuse, 0x2, R92 ;  /* 0x0000000212a07825 */ /* 0x050fe200078e025c */
[----:B0-----:R0:W4:Y:S03]  /*2750*/  LDG.E.U16 R31, desc[UR10][R78.64] ;  /* 0x0000000a4e1f7981 */ /* 0x001126000c1e1500 */
[C---:B-1----:R-:W-:Y:S01]  /*2760*/  IMAD.WIDE R162, R18.reuse, 0x2, R90 ;  /* 0x0000000212a27825 */ /* 0x042fe200078e025a */
[----:B------:R-:W4:Y:S03]  /*2770*/  LDG.E.U16 R66, desc[UR10][R66.64] ;  /* 0x0000000a42427981 */ /* 0x000f26000c1e1500 */
[C---:B------:R-:W-:Y:S01]  /*2780*/  IMAD.WIDE R76, R18.reuse, 0x2, R102 ;  /* 0x00000002124c7825 */ /* 0x040fe200078e0266 */
[----:B------:R-:W4:Y:S03]  /*2790*/  LDG.E.U16 R159, desc[UR10][R158.64] ;  /* 0x0000000a9e9f7981 */ /* 0x000f26000c1e1500 */
[C---:B------:R-:W-:Y:S01]  /*27a0*/  IMAD.WIDE R82, R18.reuse, 0x2, R96 ;  /* 0x0000000212527825 */ /* 0x040fe200078e0260 */
[----:B------:R-:W4:Y:S03]  /*27b0*/  LDG.E.U16 R87, desc[UR10][R86.64] ;  /* 0x0000000a56577981 */ /* 0x000f26000c1e1500 */
[----:B0-----:R-:W-:Y:S01]  /*27c0*/  IMAD.WIDE R78, R18, 0x2, R94 ;  /* 0x00000002124e7825 */ /* 0x001fe200078e025e */
[----:B------:R0:W4:Y:S04]  /*27d0*/  LDG.E.U16 R67, desc[UR10][R76.64] ;  /* 0x0000000a4c437981 */ /* 0x000128000c1e1500 */
[----:B------:R-:W4:Y:S04]  /*27e0*/  LDG.E.U16 R164, desc[UR10][R164.64] ;  /* 0x0000000aa4a47981 */ /* 0x000f28000c1e1500 */
[----:B------:R-:W4:Y:S04]  /*27f0*/  LDG.E.U16 R86, desc[UR10][R82.64] ;  /* 0x0000000a52567981 */ /* 0x000f28000c1e1500 */
[----:B------:R1:W4:Y:S04]  /*2800*/  LDG.E.U16 R158, desc[UR10][R78.64] ;  /* 0x0000000a4e9e7981 */ /* 0x000328000c1e1500 */
[----:B------:R-:W4:Y:S04]  /*2810*/  LDG.E.U16 R160, desc[UR10][R160.64] ;  /* 0x0000000aa0a07981 */ /* 0x000f28000c1e1500 */
[----:B------:R-:W4:Y:S04]  /*2820*/  LDG.E.U16 R162, desc[UR10][R162.64] ;  /* 0x0000000aa2a27981 */ /* 0x000f28000c1e1500 */
[----:B0-----:R-:W-:Y:S04]  /*2830*/  LDS R76, [R6+UR6+0x2000] ;  /* 0x00200006064c7984 */ /* 0x001fe80008000800 */
[----:B------:R-:W0:Y:S04]  /*2840*/  LDS R77, [R6+UR6+0x2040] ;  /* 0x00204006064d7984 */ /* 0x000e280008000800 */
[----:B-1----:R-:W-:Y:S04]  /*2850*/  LDS R78, [R6+UR6+0x2080] ;  /* 0x00208006064e7984 */ /* 0x002fe80008000800 */
[----:B------:R-:W1:Y:S01]  /*2860*/  LDS R79, [R6+UR6+0x20c0] ;  /* 0x0020c006064f7984 */ /* 0x000e620008000800 */
[----:B------:R-:W-:Y:S01]  /*2870*/  BAR.SYNC.DEFER_BLOCKING 0x0 ;  /* 0x0000000000007b1d */ /* 0x000fe20000010000 */
[----:B------:R-:W-:-:S02]  /*2880*/  F2FP.F16.F32.PACK_AB R72, R65, R72 ;  /* 0x000000484148723e */ /* 0x000fc400000000ff */
[----:B------:R-:W-:Y:S02]  /*2890*/  F2FP.F16.F32.PACK_AB R73, R28, R73 ;  /* 0x000000491c49723e */ /* 0x000fe400000000ff */
[----:B------:R-:W-:Y:S02]  /*28a0*/  F2FP.F16.F32.PACK_AB R74, R29, R74 ;  /* 0x0000004a1d4a723e */ /* 0x000fe400000000ff */
[----:B------:R-:W-:Y:S01]  /*28b0*/  F2FP.F16.F32.PACK_AB R75, R75, R30 ;  /* 0x0000001e4b4b723e */ /* 0x000fe200000000ff */
[----:B------:R-:W-:Y:S01]  /*28c0*/  FADD R3, -R80, R3 ;  /* 0x0000000350037221 */ /* 0x000fe20000000100 */
[----:B------:R-:W-:-:S03]  /*28d0*/  FADD R4, -R81, R4 ;  /* 0x0000000451047221 */ /* 0x000fc60000000100 */
[----:B------:R-:W-:Y:S01]  /*28e0*/  FMUL R3, R3, 1.4426950216293334961 ;  /* 0x3fb8aa3b03037820 */ /* 0x000fe20000400000 */
[----:B------:R-:W-:-:S03]  /*28f0*/  FMUL R4, R4, 1.4426950216293334961 ;  /* 0x3fb8aa3b04047820 */ /* 0x000fc60000400000 */
[----:B------:R0:W1:Y:S08]  /*2900*/  MUFU.EX2 R83, R3 ;  /* 0x0000000300537308 */ /* 0x0000700000000800 */
[----:B------:R0:W1:Y:S02]  /*2910*/  MUFU.EX2 R82, R4 ;  /* 0x0000000400527308 */ /* 0x0000640000000800 */
[----:B0-----:R-:W-:-:S02]  /*2920*/  FADD R3, -R84, R5 ;  /* 0x0000000554037221 */ /* 0x001fc40000000100 */
[----:B------:R-:W0:Y:S01]  /*2930*/  LDC R5, c[0x0][0x3d4] ;  /* 0x0000f500ff057b82 */ /* 0x000e220000000800 */
[----:B------:R-:W-:Y:S01]  /*2940*/  FADD R4, -R85, R2 ;  /* 0x0000000255047221 */ /* 0x000fe20000000100 */
[----:B------:R-:W-:-:S03]  /*2950*/  FMUL R2, R3, 1.4426950216293334961 ;  /* 0x3fb8aa3b03027820 */ /* 0x000fc60000400000 */
[----:B------:R-:W-:Y:S01]  /*2960*/  FMUL R3, R4, 1.4426950216293334961 ;  /* 0x3fb8aa3b04037820 */ /* 0x000fe20000400000 */
[C---:B-1----:R-:W-:Y:S01]  /*2970*/  FMUL R62, R83.reuse, R62 ;  /* 0x0000003e533e7220 */ /* 0x042fe20000400000 */
[C---:B------:R-:W-:Y:S01]  /*2980*/  FMUL R63, R83.reuse, R63 ;  /* 0x0000003f533f7220 */ /* 0x040fe20000400000 */
[----:B------:R-:W1:Y:S01]  /*2990*/  MUFU.EX2 R2, R2 ;  /* 0x0000000200027308 */ /* 0x000e620000000800 */
[C---:B------:R-:W-:Y:S01]  /*29a0*/  FMUL R60, R82.reuse, R60 ;  /* 0x0000003c523c7220 */ /* 0x040fe20000400000 */
[C---:B------:R-:W-:Y:S01]  /*29b0*/  FMUL R61, R82.reuse, R61 ;  /* 0x0000003d523d7220 */ /* 0x040fe20000400000 */
[C---:B------:R-:W-:Y:S01]  /*29c0*/  FMUL R32, R82.reuse, R32 ;  /* 0x0000002052207220 */ /* 0x040fe20000400000 */
[C---:B------:R-:W-:Y:S01]  /*29d0*/  FMUL R33, R82.reuse, R33 ;  /* 0x0000002152217220 */ /* 0x040fe20000400000 */
[C---:B------:R-:W-:Y:S01]  /*29e0*/  FMUL R34, R83.reuse, R34 ;  /* 0x0000002253227220 */ /* 0x040fe20000400000 */
[C---:B------:R-:W-:Y:S01]  /*29f0*/  FMUL R35, R83.reuse, R35 ;  /* 0x0000002353237220 */ /* 0x040fe20000400000 */
[C---:B------:R-:W-:Y:S01]  /*2a00*/  FMUL R36, R82.reuse, R36 ;  /* 0x0000002452247220 */ /* 0x040fe20000400000 */
[----:B------:R-:W1:Y:S01]  /*2a10*/  MUFU.EX2 R3, R3 ;  /* 0x0000000300037308 */ /* 0x000e620000000800 */
[C---:B------:R-:W-:Y:S01]  /*2a20*/  FMUL R37, R82.reuse, R37 ;  /* 0x0000002552257220 */ /* 0x040fe20000400000 */
[C---:B------:R-:W-:Y:S01]  /*2a30*/  FMUL R38, R83.reuse, R38 ;  /* 0x0000002653267220 */ /* 0x040fe20000400000 */
[C---:B------:R-:W-:Y:S01]  /*2a40*/  FMUL R39, R83.reuse, R39 ;  /* 0x0000002753277220 */ /* 0x040fe20000400000 */
[C---:B------:R-:W-:Y:S01]  /*2a50*/  FMUL R56, R82.reuse, R56 ;  /* 0x0000003852387220 */ /* 0x040fe20000400000 */
[----:B------:R-:W-:Y:S01]  /*2a60*/  FMUL R57, R82, R57 ;  /* 0x0000003952397220 */ /* 0x000fe20000400000 */
[C---:B------:R-:W-:Y:S01]  /*2a70*/  FMUL R58, R83.reuse, R58 ;  /* 0x0000003a533a7220 */ /* 0x040fe20000400000 */
[----:B------:R-:W-:Y:S01]  /*2a80*/  FMUL R59, R83, R59 ;  /* 0x0000003b533b7220 */ /* 0x000fe20000400000 */
[----:B------:R-:W0:Y:S01]  /*2a90*/  LDC R4, c[0x0][0x3c4] ;  /* 0x0000f100ff047b82 */ /* 0x000e220000000800 */
[C---:B-1----:R-:W-:Y:S01]  /*2aa0*/  FMUL R40, R2.reuse, R40 ;  /* 0x0000002802287220 */ /* 0x042fe20000400000 */
[C---:B------:R-:W-:Y:S01]  /*2ab0*/  FMUL R41, R2.reuse, R41 ;  /* 0x0000002902297220 */ /* 0x040fe20000400000 */
[C---:B------:R-:W-:Y:S01]  /*2ac0*/  FMUL R44, R2.reuse, R44 ;  /* 0x0000002c022c7220 */ /* 0x040fe20000400000 */
[C---:B------:R-:W-:Y:S01]  /*2ad0*/  FMUL R45, R2.reuse, R45 ;  /* 0x0000002d022d7220 */ /* 0x040fe20000400000 */
[C---:B------:R-:W-:Y:S01]  /*2ae0*/  FMUL R48, R2.reuse, R48 ;  /* 0x0000003002307220 */ /* 0x040fe20000400000 */
[C---:B------:R-:W-:Y:S01]  /*2af0*/  FMUL R49, R2.reuse, R49 ;  /* 0x0000003102317220 */ /* 0x040fe20000400000 */
[C---:B------:R-:W-:Y:S01]  /*2b00*/  FMUL R52, R2.reuse, R52 ;  /* 0x0000003402347220 */ /* 0x040fe20000400000 */
[----:B------:R-:W-:Y:S01]  /*2b10*/  FMUL R53, R2, R53 ;  /* 0x0000003502357220 */ /* 0x000fe20000400000 */
[C---:B------:R-:W-:Y:S01]  /*2b20*/  FMUL R42, R3.reuse, R42 ;  /* 0x0000002a032a7220 */ /* 0x040fe20000400000 */
[C---:B------:R-:W-:Y:S01]  /*2b30*/  FMUL R43, R3.reuse, R43 ;  /* 0x0000002b032b7220 */ /* 0x040fe20000400000 */
[C---:B------:R-:W-:Y:S01]  /*2b40*/  FMUL R46, R3.reuse, R46 ;  /* 0x0000002e032e7220 */ /* 0x040fe20000400000 */
[C---:B------:R-:W-:Y:S01]  /*2b50*/  FMUL R47, R3.reuse, R47 ;  /* 0x0000002f032f7220 */ /* 0x040fe20000400000 */
[C---:B------:R-:W-:Y:S01]  /*2b60*/  FMUL R50, R3.reuse, R50 ;  /* 0x0000003203327220 */ /* 0x040fe20000400000 */
[C---:B------:R-:W-:Y:S01]  /*2b70*/  FMUL R51, R3.reuse, R51 ;  /* 0x0000003303337220 */ /* 0x040fe20000400000 */
[C---:B------:R-:W-:Y:S01]  /*2b80*/  FMUL R54, R3.reuse, R54 ;  /* 0x0000003603367220 */ /* 0x040fe20000400000 */
[----:B------:R-:W-:Y:S01]  /*2b90*/  FMUL R55, R3, R55 ;  /* 0x0000003703377220 */ /* 0x000fe20000400000 */
[----:B------:R-:W-:-:S04]  /*2ba0*/  UIADD3 UR4, UPT, UPT, UR4, 0x10, URZ ;  /* 0x0000001004047890 */ /* 0x000fc8000fffe0ff */
[----:B------:R-:W-:Y:S01]  /*2bb0*/  UISETP.GE.AND UP0, UPT, UR4, UR12, UPT ;  /* 0x0000000c0400728c */ /* 0x000fe2000bf06270 */
[----:B------:R-:W-:Y:S02]  /*2bc0*/  FFMA2 R76, R156.F32x2.HI_LO, R82.F32x2.HI_LO, R76.F32x2.HI_LO ;  /* 0x000000529c4c7249 */ /* 0x000fe4000000004c */
[----:B0-----:R-:W-:Y:S02]  /*2bd0*/  IMAD R18, R5, 0x10, R18 ;  /* 0x0000001005127824 */ /* 0x001fe400078e0212 */
[----:B------:R-:W-:Y:S02]  /*2be0*/  FFMA2 R154, R154.F32x2.HI_LO, R2.F32x2.HI_LO, R78.F32x2.HI_LO ;  /* 0x000000029a9a7249 */ /* 0x000fe4000000004e */
[----:B------:R-:W-:Y:S01]  /*2bf0*/  IMAD R17, R4, 0x10, R17 ;  /* 0x0000001004117824 */ /* 0x000fe200078e0211 */
[----:B------:R-:W-:Y:S01]  /*2c00*/  MOV R3, R80 ;  /* 0x0000005000037202 */ /* 0x000fe20000000f00 */
[----:B------:R-:W-:Y:S01]  /*2c10*/  IMAD.MOV.U32 R4, RZ, RZ, R81 ;  /* 0x000000ffff047224 */ /* 0x000fe200078e0051 */
[----:B------:R-:W-:Y:S01]  /*2c20*/  MOV R157, R77 ;  /* 0x0000004d009d7202 */ /* 0x000fe20000000f00 */
[----:B------:R-:W-:-:S02]  /*2c30*/  IMAD.MOV.U32 R5, RZ, RZ, R84 ;  /* 0x000000ffff057224 */ /* 0x000fc400078e0054 */
[----:B------:R-:W-:Y:S02]  /*2c40*/  IMAD.MOV.U32 R2, RZ, RZ, R85 ;  /* 0x000000ffff027224 */ /* 0x000fe400078e0055 */
[----:B------:R-:W-:Y:S01]  /*2c50*/  IMAD.MOV.U32 R156, RZ, RZ, R76 ;  /* 0x000000ffff9c7224 */ /* 0x000fe200078e004c */
[----:B--2---:R-:W-:Y:S04]  /*2c60*/  STS.U16 [R27+UR6+0x2300], R70 ;  /* 0x002300461b007988 */ /* 0x004fe80008000406 */
[----:B---3--:R-:W-:Y:S04]  /*2c70*/  STS.U16 [R27+UR6+0x2200], R68 ;  /* 0x002200441b007988 */ /* 0x008fe80008000406 */
[----:B-----5:R-:W-:Y:S04]  /*2c80*/  STS.U16 [R27+UR6+0x2500], R89 ;  /* 0x002500591b007988 */ /* 0x020fe80008000406 */
[----:B------:R-:W-:Y:S04]  /*2c90*/  STS.U16 [R27+UR6+0x2700], R71 ;  /* 0x002700471b007988 */ /* 0x000fe80008000406 */
[----:B------:R-:W-:Y:S04]  /*2ca0*/  STS.U16 [R27+UR6+0x2000], R64 ;  /* 0x002000401b007988 */ /* 0x000fe80008000406 */
[----:B------:R-:W-:Y:S04]  /*2cb0*/  STS.U16 [R27+UR6+0x2800], R69 ;  /* 0x002800451b007988 */ /* 0x000fe80008000406 */
        /* <DEDUP_REMOVED lines=10> */
[----:B------:R-:W-:Y:S01]  /*2d60*/  STSM.16.M88.4 [R10+0x3000], R72 ;  /* 0x003000480a007844 */ /* 0x000fe20000000200 */
[----:B------:R-:W-:Y:S06]  /*2d70*/  BAR.SYNC.DEFER_BLOCKING 0x0 ;  /* 0x0000000000007b1d */ /* 0x000fec0000010000 */
[----:B------:R-:W-:Y:S04]  /*2d80*/  LDSM.16.M88.4 R68, [R12+UR6+0x3000] ;  /* 0x003000060c44783b */ /* 0x000fe80008000200 */
[----:B------:R-:W0:Y:S04]  /*2d90*/  LDSM.16.M88.4 R64, [R11+0x2000] ;  /* 0x002000000b40783b */ /* 0x000e280000000200 */
[----:B------:R-:W1:Y:S04]  /*2da0*/  LDSM.16.M88.4 R28, [R11+0x2800] ;  /* 0x002800000b1c783b */ /* 0x000e680000000200 */
[----:B------:R-:W2:Y:S01]  /*2db0*/  LDSM.16.M88.4 R72, [R12+UR6+0x3200] ;  /* 0x003200060c48783b */ /* 0x000ea20008000200 */
[C---:B0-----:R-:W-:Y:S08]  /*2dc0*/  HMMA.16816.F32 R60, R68.reuse, R64, R60 ;  /* 0x00000040443c723c */ /* 0x041ff0000000183c */
[C---:B------:R-:W-:Y:S08]  /*2dd0*/  HMMA.16816.F32 R32, R68.reuse, R66, R32 ;  /* 0x000000424420723c */ /* 0x040ff00000001820 */
[C---:B-1----:R-:W-:Y:S08]  /*2de0*/  HMMA.16816.F32 R36, R68.reuse, R28, R36 ;  /* 0x0000001c4424723c */ /* 0x042ff00000001824 */
[----:B------:R-:W-:Y:S08]  /*2df0*/  HMMA.16816.F32 R56, R68, R30, R56 ;  /* 0x0000001e4438723c */ /* 0x000ff00000001838 */
[C---:B--2---:R-:W-:Y:S08]  /*2e00*/  HMMA.16816.F32 R40, R72.reuse, R64, R40 ;  /* 0x000000404828723c */ /* 0x044ff00000001828 */
[C---:B------:R-:W-:Y:S08]  /*2e10*/  HMMA.16816.F32 R44, R72.reuse, R66, R44 ;  /* 0x00000042482c723c */ /* 0x040ff0000000182c */
[C---:B------:R-:W-:Y:S08]  /*2e20*/  HMMA.16816.F32 R48, R72.reuse, R28, R48 ;  /* 0x0000001c4830723c */ /* 0x040ff00000001830 */
[----:B------:R-:W-:Y:S01]  /*2e30*/  HMMA.16816.F32 R52, R72, R30, R52 ;  /* 0x0000001e4834723c */ /* 0x000fe20000001834 */
[----:B------:R-:W-:-:S04]  /*2e40*/  NOP ;  /* 0x0000000000007918 */ /* 0x000fc80000000000 */
[----:B------:R-:W-:-:S15]  /*2e50*/  BRA.U !UP0, `(.L_x_1) ;  /* 0xffffffed08007547 */ /* 0x000fde000b83ffff */
.L_x_0:
[----:B------:R-:W0:Y:S01]  /*2e60*/  S2R R12, SR_TID.X ;  /* 0x00000000000c7919 */ /* 0x000e220000002100 */
[----:B------:R-:W1:Y:S01]  /*2e70*/  S2UR UR5, SR_CgaCtaId ;  /* 0x00000000000579c3 */ /* 0x000e620000008800 */
[C---:B------:R-:W-:Y:S01]  /*2e80*/  FSETP.GT.AND P2, PT, |R157|.reuse, 8.50705917302346158658e+37, PT ;  /* 0x7e8000009d00780b */ /* 0x040fe20003f44200 */
[----:B------:R-:W-:Y:S01]  /*2e90*/  UMOV UR4, 0x400 ;  /* 0x0000040000047882 */ /* 0x000fe20000000000 */
[C---:B------:R-:W-:Y:S01]  /*2ea0*/  FSETP.GEU.AND P3, PT, |R157|.reuse, 1.175494350822287508e-38, PT ;  /* 0x008000009d00780b */ /* 0x040fe20003f6e200 */
[----:B------:R-:W-:Y:S01]  /*2eb0*/  IMAD.MOV.U32 R21, RZ, RZ, R62 ;  /* 0x000000ffff157224 */ /* 0x000fe200078e003e */
[----:B------:R-:W-:Y:S01]  /*2ec0*/  FSETP.GEU.AND P6, PT, R157, 1.175494350822287508e-38, PT ;  /* 0x008000009d00780b */ /* 0x000fe20003fce000 */
[----:B------:R-:W-:Y:S01]  /*2ed0*/  IMAD.MOV.U32 R15, RZ, RZ, R35 ;  /* 0x000000ffff0f7224 */ /* 0x000fe200078e0023 */
[----:B------:R-:W-:Y:S01]  /*2ee0*/  MOV R19, R47 ;  /* 0x0000002f00137202 */ /* 0x000fe20000000f00 */
[----:B------:R-:W-:Y:S01]  /*2ef0*/  IMAD.MOV.U32 R13, RZ, RZ, R38 ;  /* 0x000000ffff0d7224 */ /* 0x000fe200078e0026 */
[----:B------:R-:W-:Y:S01]  /*2f00*/  FSEL R10, RZ, -23, P6 ;  /* 0xc1b80000ff0a7808 */ /* 0x000fe20003000000 */
[----:B------:R-:W-:Y:S01]  /*2f10*/  IMAD.MOV.U32 R23, RZ, RZ, R42 ;  /* 0x000000ffff177224 */ /* 0x000fe200078e002a */
[----:B------:R-:W-:Y:S01]  /*2f20*/  MOV R27, R50 ;  /* 0x00000032001b7202 */ /* 0x000fe20000000f00 */
[----:B------:R-:W-:Y:S01]  /*2f30*/  IMAD.MOV.U32 R35, RZ, RZ, R43 ;  /* 0x000000ffff237224 */ /* 0x000fe200078e002b */
[----:B------:R-:W-:Y:S01]  /*2f40*/  FSETP.GT.AND P1, PT, |R156|, 8.50705917302346158658e+37, PT ;  /* 0x7e8000009c00780b */ /* 0x000fe20003f24200 */
[----:B------:R-:W-:Y:S01]  /*2f50*/  @P2 FMUL R59, R59, 0.25 ;  /* 0x3e8000003b3b2820 */ /* 0x000fe20000400000 */
[----:B------:R-:W-:Y:S01]  /*2f60*/  @P2 FMUL R13, R13, 0.25 ;  /* 0x3e8000000d0d2820 */ /* 0x000fe20000400000 */
[----:B------:R-:W-:Y:S01]  /*2f70*/  @P2 FMUL R15, R15, 0.25 ;  /* 0x3e8000000f0f2820 */ /* 0x000fe20000400000 */
[----:B------:R-:W-:Y:S01]  /*2f80*/  @P2 FMUL R34, R34, 0.25 ;  /* 0x3e80000022222820 */ /* 0x000fe20000400000 */
[----:B------:R-:W-:Y:S01]  /*2f90*/  @P2 FMUL R63, R63, 0.25 ;  /* 0x3e8000003f3f2820 */ /* 0x000fe20000400000 */
[----:B------:R-:W-:Y:S01]  /*2fa0*/  @P2 FMUL R21, R21, 0.25 ;  /* 0x3e80000015152820 */ /* 0x000fe20000400000 */
[----:B------:R-:W-:Y:S01]  /*2fb0*/  @!P3 FMUL R59, R59, 16777216 ;  /* 0x4b8000003b3bb820 */ /* 0x000fe20000400000 */
[----:B------:R-:W-:Y:S01]  /*2fc0*/  @!P3 FMUL R13, R13, 16777216 ;  /* 0x4b8000000d0db820 */ /* 0x000fe20000400000 */
[----:B------:R-:W-:Y:S01]  /*2fd0*/  @!P3 FMUL R15, R15, 16777216 ;  /* 0x4b8000000f0fb820 */ /* 0x000fe20000400000 */
[----:B------:R-:W-:Y:S01]  /*2fe0*/  @!P3 FMUL R34, R34, 16777216 ;  /* 0x4b8000002222b820 */ /* 0x000fe20000400000 */
[----:B-1----:R-:W-:Y:S01]  /*2ff0*/  ULEA UR6, UR5, UR4, 0x18 ;  /* 0x0000000405067291 */ /* 0x002fe2000f8ec0ff */
[----:B------:R-:W-:Y:S01]  /*3000*/  @!P3 FMUL R63, R63, 16777216 ;  /* 0x4b8000003f3fb820 */ /* 0x000fe20000400000 */
[----:B------:R-:W-:Y:S01]  /*3010*/  @!P3 FMUL R21, R21, 16777216 ;  /* 0x4b8000001515b820 */ /* 0x000fe20000400000 */
[----:B------:R-:W-:Y:S01]  /*3020*/  IMAD.MOV.U32 R31, RZ, RZ, R46 ;  /* 0x000000ffff1f7224 */ /* 0x000fe200078e002e */
[C---:B------:R-:W-:Y:S01]  /*3030*/  FSETP.GEU.AND P5, PT, |R155|.reuse, 1.175494350822287508e-38, PT ;  /* 0x008000009b00780b */ /* 0x040fe20003fae200 */
[----:B------:R-:W-:Y:S01]  /*3040*/  IMAD.MOV.U32 R17, RZ, RZ, R51 ;  /* 0x000000ffff117224 */ /* 0x000fe200078e0033 */
[----:B------:R-:W-:Y:S01]  /*3050*/  FSETP.GEU.AND P4, PT, R155, 1.175494350822287508e-38, PT ;  /* 0x008000009b00780b */ /* 0x000fe20003f8e000 */
[C---:B0-----:R-:W-:Y:S01]  /*3060*/  IMAD.SHL.U32 R0, R12.reuse, 0x4, RZ ;  /* 0x000000040c007824 */ /* 0x041fe200078e00ff */
[----:B------:R-:W-:Y:S01]  /*3070*/  SHF.R.S32.HI R3, RZ, 0x4, R12 ;  /* 0x00000004ff037819 */ /* 0x000fe2000001140c */
[C---:B------:R-:W-:Y:S01]  /*3080*/  IMAD.SHL.U32 R5, R12.reuse, 0x10, RZ ;  /* 0x000000100c057824 */ /* 0x040fe200078e00ff */
[C---:B------:R-:W-:Y:S01]  /*3090*/  LOP3.LUT R11, R12.reuse, 0x60, RZ, 0xc0, !PT ;  /* 0x000000600c0b7812 */ /* 0x040fe200078ec0ff */
[----:B------:R-:W-:Y:S01]  /*30a0*/  IMAD.SHL.U32 R4, R12, 0x200, RZ ;  /* 0x000002000c047824 */ /* 0x000fe200078e00ff */
[----:B------:R-:W-:Y:S01]  /*30b0*/  LOP3.LUT R2, R0, 0x38, RZ, 0xc0, !PT ;  /* 0x0000003800027812 */ /* 0x000fe200078ec0ff */
[----:B------:R-:W-:Y:S01]  /*30c0*/  IMAD.MOV.U32 R22, RZ, RZ, R32 ;  /* 0x000000ffff167224 */ /* 0x000fe200078e0020 */
[C---:B------:R-:W-:Y:S01]  /*30d0*/  SHF.L.U32 R9, R12.reuse, 0x3, RZ ;  /* 0x000000030c097819 */ /* 0x040fe200000006ff */
[----:B------:R-:W-:Y:S01]  /*30e0*/  @P1 FMUL R57, R57, 0.25 ;  /* 0x3e80000039391820 */ /* 0x000fe20000400000 */
[----:B------:R-:W-:Y:S01]  /*30f0*/  SGXT R3, R3, 0x1 ;  /* 0x000000010303781a */ /* 0x000fe20000000200 */
[----:B------:R-:W-:Y:S01]  /*3100*/  IMAD R11, R11, 0x10, R2 ;  /* 0x000000100b0b7824 */ /* 0x000fe200078e0202 */
[----:B------:R-:W-:Y:S01]  /*3110*/  LOP3.LUT R9, R9, 0x180, RZ, 0xc0, !PT ;  /* 0x0000018009097812 */ /* 0x000fe200078ec0ff */
[----:B------:R-:W-:Y:S01]  /*3120*/  IMAD.SHL.U32 R2, R12, 0x40, RZ ;  /* 0x000000400c027824 */ /* 0x000fe200078e00ff */
[----:B------:R-:W-:Y:S01]  /*3130*/  LOP3.LUT R7, R5, 0x70, RZ, 0xc0, !PT ;  /* 0x0000007005077812 */ /* 0x000fe200078ec0ff */
[----:B------:R-:W-:Y:S01]  /*3140*/  @P1 FMUL R37, R37, 0.25 ;  /* 0x3e80000025251820 */ /* 0x000fe20000400000 */
[----:B------:R-:W-:Y:S01]  /*3150*/  LOP3.LUT R3, R3, 0x840, RZ, 0xc0, !PT ;  /* 0x0000084003037812 */ /* 0x000fe200078ec0ff */
[----:B------:R-:W-:Y:S01]  /*3160*/  @P1 FMUL R33, R33, 0.25 ;  /* 0x3e80000021211820 */ /* 0x000fe20000400000 */
[----:B------:R-:W-:Y:S01]  /*3170*/  LOP3.LUT R6, R9, 0x48, R12, 0xf8, !PT ;  /* 0x0000004809067812 */ /* 0x000fe200078ef80c */
[----:B------:R-:W-:Y:S01]  /*3180*/  IMAD.MOV.U32 R9, RZ, RZ, R39 ;  /* 0x000000ffff097224 */ /* 0x000fe200078e0027 */
[----:B------:R-:W-:Y:S01]  /*3190*/  LOP3.LUT R5, R7, 0x1800, R4, 0xf8, !PT ;  /* 0x0000180007057812 */ /* 0x000fe200078ef804 */
[----:B------:R-:W-:Y:S01]  /*31a0*/  IMAD.MOV.U32 R39, RZ, RZ, R58 ;  /* 0x000000ffff277224 */ /* 0x000fe200078e003a */
[----:B------:R-:W-:Y:S01]  /*31b0*/  LOP3.LUT R4, R3, 0x40, R2, 0x78, !PT ;  /* 0x0000004003047812 */ /* 0x000fe200078e7802 */
[----:B------:R-:W-:Y:S01]  /*31c0*/  @P2 FMUL R9, R9, 0.25 ;  /* 0x3e80000009092820 */ /* 0x000fe20000400000 */
[----:B------:R-:W-:Y:S01]  /*31d0*/  LOP3.LUT R2, R5, R6, RZ, 0x3c, !PT ;  /* 0x0000000605027212 */ /* 0x000fe200078e3cff */
[----:B------:R-:W-:Y:S01]  /*31e0*/  FMUL R5, R157, 8388608 ;  /* 0x4b0000009d057820 */ /* 0x000fe20000400000 */
[----:B------:R-:W-:Y:S01]  /*31f0*/  SHF.R.U32.HI R3, RZ, 0x1, R12 ;  /* 0x00000001ff037819 */ /* 0x000fe2000001160c */
[----:B------:R-:W-:-:S02]  /*3200*/  IMAD.IADD R11, R11, 0x1, R4 ;  /* 0x000000010b0b7824 */ /* 0x000fc400078e0204 */
[----:B------:R-:W-:Y:S01]  /*3210*/  @P2 FMUL R39, R39, 0.25 ;  /* 0x3e80000027272820 */ /* 0x000fe20000400000 */
[----:B------:R-:W-:Y:S01]  /*3220*/  @!P3 FMUL R9, R9, 16777216 ;  /* 0x4b8000000909b820 */ /* 0x000fe20000400000 */
[----:B------:R-:W-:Y:S01]  /*3230*/  FSEL R5, R5, R157, !P6 ;  /* 0x0000009d05057208 */ /* 0x000fe20007000000 */
[----:B------:R-:W-:Y:S01]  /*3240*/  @P2 FMUL R157, R157, 0.25 ;  /* 0x3e8000009d9d2820 */ /* 0x000fe20000400000 */
[----:B------:R-:W-:Y:S01]  /*3250*/  LOP3.LUT R4, R3, 0xc, RZ, 0xc0, !PT ;  /* 0x0000000c03047812 */ /* 0x000fe200078ec0ff */
[----:B------:R-:W-:Y:S01]  /*3260*/  @!P3 FMUL R39, R39, 16777216 ;  /* 0x4b8000002727b820 */ /* 0x000fe20000400000 */
[----:B------:R-:W-:Y:S01]  /*3270*/  FSETP.GEU.AND P2, PT, R156, 1.175494350822287508e-38, PT ;  /* 0x008000009c00780b */ /* 0x000fe20003f4e000 */
[----:B------:R-:W-:Y:S01]  /*3280*/  @!P3 FMUL R157, R157, 16777216 ;  /* 0x4b8000009d9db820 */ /* 0x000fe20000400000 */
[----:B------:R-:W-:Y:S01]  /*3290*/  IADD3 R3, PT, PT, R4, UR6, R7 ;  /* 0x0000000604037c10 */ /* 0x000fe2000fffe007 */
[----:B------:R-:W-:Y:S01]  /*32a0*/  FMUL R7, R156, 8388608 ;  /* 0x4b0000009c077820 */ /* 0x000fe20000400000 */
[----:B------:R-:W-:Y:S01]  /*32b0*/  FSETP.GT.AND P6, PT, |R155|, 8.50705917302346158658e+37, PT ;  /* 0x7e8000009b00780b */ /* 0x000fe20003fc4200 */
[----:B------:R-:W0:Y:S01]  /*32c0*/  MUFU.RCP R4, R157 ;  /* 0x0000009d00047308 */ /* 0x000e220000001000 */
[----:B------:R-:W-:Y:S01]  /*32d0*/  LOP3.LUT R8, R12, 0x7f, RZ, 0xc0, !PT ;  /* 0x0000007f0c087812 */ /* 0x000fe200078ec0ff */
[----:B------:R-:W-:Y:S01]  /*32e0*/  VIADD R6, R5, 0xc0cafb0d ;  /* 0xc0cafb0d05067836 */ /* 0x000fe20000000000 */
[----:B------:R-:W-:Y:S01]  /*32f0*/  FSEL R7, R7, R156, !P2 ;  /* 0x0000009c07077208 */ /* 0x000fe20005000000 */
[----:B------:R-:W-:Y:S01]  /*3300*/  @P1 FMUL R22, R22, 0.25 ;  /* 0x3e80000016161820 */ /* 0x000fe20000400000 */
[----:B------:R-:W-:Y:S01]  /*3310*/  ISETP.GE.U32.AND P0, PT, R8, 0x20, PT ;  /* 0x000000200800780c */ /* 0x000fe20003f06070 */
[----:B------:R-:W-:Y:S01]  /*3320*/  FMUL R8, R155, 8388608 ;  /* 0x4b0000009b087820 */ /* 0x000fe20000400000 */
[C---:B------:R-:W-:Y:S01]  /*3330*/  FSETP.GEU.AND P3, PT, |R156|.reuse, 1.175494350822287508e-38, PT ;  /* 0x008000009c00780b */ /* 0x040fe20003f6e200 */
[----:B------:R-:W-:Y:S01]  /*3340*/  @P1 FMUL R156, R156, 0.25 ;  /* 0x3e8000009c9c1820 */ /* 0x000fe20000400000 */
[----:B------:R-:W-:Y:S01]  /*3350*/  MOV R26, R60 ;  /* 0x0000003c001a7202 */ /* 0x000fe20000000f00 */
[----:B------:R-:W-:Y:S01]  /*3360*/  @P1 FMUL R61, R61, 0.25 ;  /* 0x3e8000003d3d1820 */ /* 0x000fe20000400000 */
[----:B------:R-:W-:Y:S01]  /*3370*/  MOV R20, R36 ;  /* 0x0000002400147202 */ /* 0x000fe20000000f00 */
[----:B------:R-:W-:Y:S01]  /*3380*/  @P6 FMUL R23, R23, 0.25 ;  /* 0x3e80000017176820 */ /* 0x000fe20000400000 */
[----:B------:R-:W-:Y:S01]  /*3390*/  MOV R18, R56 ;  /* 0x0000003800127202 */ /* 0x000fe20000000f00 */
[----:B------:R-:W-:Y:S01]  /*33a0*/  @P1 FMUL R26, R26, 0.25 ;  /* 0x3e8000001a1a1820 */ /* 0x000fe20000400000 */
[----:B------:R-:W-:Y:S01]  /*33b0*/  LOP3.LUT R16, R6, 0xff800000, RZ, 0xc0, !PT ;  /* 0xff80000006107812 */ /* 0x000fe200078ec0ff */
[----:B------:R-:W-:Y:S01]  /*33c0*/  @P1 FMUL R20, R20, 0.25 ;  /* 0x3e80000014141820 */ /* 0x000fe20000400000 */
[C---:B0-----:R-:W-:Y:S01]  /*33d0*/  FMUL R38, R4.reuse, R59 ;  /* 0x0000003b04267220 */ /* 0x041fe20000400000 */
[C---:B------:R-:W-:Y:S01]  /*33e0*/  FMUL R39, R4.reuse, R39 ;  /* 0x0000002704277220 */ /* 0x040fe20000400000 */
[C---:B------:R-:W-:Y:S01]  /*33f0*/  FMUL R43, R4.reuse, R9 ;  /* 0x00000009042b7220 */ /* 0x040fe20000400000 */
[C---:B------:R-:W-:Y:S01]  /*3400*/  FMUL R42, R4.reuse, R13 ;  /* 0x0000000d042a7220 */ /* 0x040fe20000400000 */
[C---:B------:R-:W-:Y:S01]  /*3410*/  FMUL R46, R4.reuse, R15 ;  /* 0x0000000f042e7220 */ /* 0x040fe20000400000 */
[C---:B------:R-:W-:Y:S01]  /*3420*/  FMUL R47, R4.reuse, R34 ;  /* 0x00000022042f7220 */ /* 0x040fe20000400000 */
[C---:B------:R-:W-:Y:S01]  /*3430*/  FMUL R51, R4.reuse, R63 ;  /* 0x0000003f04337220 */ /* 0x040fe20000400000 */
[----:B------:R-:W-:Y:S01]  /*3440*/  FMUL R50, R4, R21 ;  /* 0x0000001504327220 */ /* 0x000fe20000400000 */
[----:B------:R-:W-:Y:S01]  /*3450*/  VIADD R4, R7, 0xc0cafb0d ;  /* 0xc0cafb0d07047836 */ /* 0x000fe20000000000 */
[----:B------:R-:W-:Y:S01]  /*3460*/  FSEL R9, RZ, -23, P2 ;  /* 0xc1b80000ff097808 */ /* 0x000fe20001000000 */
[----:B------:R-:W-:Y:S01]  /*3470*/  @P1 FMUL R18, R18, 0.25 ;  /* 0x3e80000012121820 */ /* 0x000fe20000400000 */
[----:B------:R-:W-:Y:S01]  /*3480*/  FSETP.GT.AND P1, PT, |R154|, 8.50705917302346158658e+37, PT ;  /* 0x7e8000009a00780b */ /* 0x000fe20003f24200 */
[----:B------:R-:W-:Y:S01]  /*3490*/  @!P3 FMUL R156, R156, 16777216 ;  /* 0x4b8000009c9cb820 */ /* 0x000fe20000400000 */
[----:B------:R-:W-:Y:S01]  /*34a0*/  LOP3.LUT R14, R4, 0xff800000, RZ, 0xc0, !PT ;  /* 0xff800000040e7812 */ /* 0x000fe200078ec0ff */
[----:B------:R-:W-:Y:S01]  /*34b0*/  @!P3 FMUL R57, R57, 16777216 ;  /* 0x4b8000003939b820 */ /* 0x000fe20000400000 */
[----:B------:R-:W-:Y:S01]  /*34c0*/  FSEL R4, R8, R155, !P4 ;  /* 0x0000009b08047208 */ /* 0x000fe20006000000 */
[----:B------:R-:W-:Y:S01]  /*34d0*/  @P6 FMUL R155, R155, 0.25 ;  /* 0x3e8000009b9b6820 */ /* 0x000fe20000400000 */
[----:B------:R-:W-:Y:S01]  /*34e0*/  I2FP.F32.S32 R6, R14 ;  /* 0x0000000e00067245 */ /* 0x000fe20000201400 */
[----:B------:R-:W-:Y:S01]  /*34f0*/  @!P3 FMUL R18, R18, 16777216 ;  /* 0x4b8000001212b820 */ /* 0x000fe20000400000 */
[----:B------:R-:W-:Y:S01]  /*3500*/  @!P3 FMUL R37, R37, 16777216 ;  /* 0x4b8000002525b820 */ /* 0x000fe20000400000 */
[----:B------:R-:W-:Y:S01]  /*3510*/  @!P5 FMUL R155, R155, 16777216 ;  /* 0x4b8000009b9bd820 */ /* 0x000fe20000400000 */
[----:B------:R-:W-:Y:S01]  /*3520*/  @!P3 FMUL R20, R20, 16777216 ;  /* 0x4b8000001414b820 */ /* 0x000fe20000400000 */
[----:B------:R-:W-:Y:S01]  /*3530*/  FFMA.FTZ R9, R6, 1.1920928955078125e-07, R9 ;  /* 0x3400000006097823 */ /* 0x000fe20000010009 */
[----:B------:R-:W-:Y:S01]  /*3540*/  @!P3 FMUL R33, R33, 16777216 ;  /* 0x4b8000002121b820 */ /* 0x000fe20000400000 */
[----:B------:R-:W-:Y:S01]  /*3550*/  @!P3 FMUL R22, R22, 16777216 ;  /* 0x4b8000001616b820 */ /* 0x000fe20000400000 */
[----:B------:R-:W-:Y:S01]  /*3560*/  @!P3 FMUL R61, R61, 16777216 ;  /* 0x4b8000003d3db820 */ /* 0x000fe20000400000 */
[----:B------:R-:W-:Y:S01]  /*3570*/  @!P3 FMUL R26, R26, 16777216 ;  /* 0x4b8000001a1ab820 */ /* 0x000fe20000400000 */
[----:B------:R-:W0:Y:S01]  /*3580*/  MUFU.RCP R6, R155 ;  /* 0x0000009b00067308 */ /* 0x000e220000001000 */
[C---:B------:R-:W-:Y:S01]  /*3590*/  FSETP.GEU.AND P3, PT, |R154|.reuse, 1.175494350822287508e-38, PT ;  /* 0x008000009a00780b */ /* 0x040fe20003f6e200 */
[C---:B------:R-:W-:Y:S01]  /*35a0*/  FMUL R8, R154.reuse, 8388608 ;  /* 0x4b0000009a087820 */ /* 0x040fe20000400000 */
[----:B------:R-:W-:Y:S01]  /*35b0*/  FSETP.GEU.AND P2, PT, R154, 1.175494350822287508e-38, PT ;  /* 0x008000009a00780b */ /* 0x000fe20003f4e000 */
[----:B------:R-:W-:Y:S01]  /*35c0*/  @!P5 FMUL R23, R23, 16777216 ;  /* 0x4b8000001717d820 */ /* 0x000fe20000400000 */
[----:B------:R-:W-:Y:S01]  /*35d0*/  @P6 FMUL R55, R55, 0.25 ;  /* 0x3e80000037376820 */ /* 0x000fe20000400000 */
[----:B------:R-:W-:Y:S01]  /*35e0*/  @P6 FMUL R54, R54, 0.25 ;  /* 0x3e80000036366820 */ /* 0x000fe20000400000 */
[----:B------:R-:W-:Y:S01]  /*35f0*/  FSEL R8, R8, R154, !P2 ;  /* 0x0000009a08087208 */ /* 0x000fe20005000000 */
[----:B------:R-:W1:Y:S01]  /*3600*/  MUFU.RCP R15, R156 ;  /* 0x0000009c000f7308 */ /* 0x000e620000001000 */
        /* <DEDUP_REMOVED lines=8> */
[----:B0-----:R-:W-:Y:S01]  /*3690*/  FMUL R34, R6, R23 ;  /* 0x0000001706227220 */ /* 0x001fe20000400000 */
[----:B------:R-:W-:Y:S01]  /*36a0*/  @!P5 FMUL R54, R54, 16777216 ;  /* 0x4b8000003636d820 */ /* 0x000fe20000400000 */
[----:B------:R-:W-:Y:S01]  /*36b0*/  @!P5 FMUL R17, R17, 16777216 ;  /* 0x4b8000001111d820 */ /* 0x000fe20000400000 */
[----:B------:R-:W-:Y:S01]  /*36c0*/  @!P5 FMUL R27, R27, 16777216 ;  /* 0x4b8000001b1bd820 */ /* 0x000fe20000400000 */
[----:B------:R-:W-:Y:S01]  /*36d0*/  @!P5 FMUL R19, R19, 16777216 ;  /* 0x4b8000001313d820 */ /* 0x000fe20000400000 */
[----:B------:R-:W-:Y:S01]  /*36e0*/  @!P5 FMUL R31, R31, 16777216 ;  /* 0x4b8000001f1fd820 */ /* 0x000fe20000400000 */
[----:B------:R-:W-:Y:S01]  /*36f0*/  @!P5 FMUL R35, R35, 16777216 ;  /* 0x4b8000002323d820 */ /* 0x000fe20000400000 */
[----:B------:R-:W0:Y:S01]  /*3700*/  MUFU.RCP R23, R154 ;  /* 0x0000009a00177308 */ /* 0x000e220000001000 */
[----:B------:R-:W-:-:S02]  /*3710*/  IMAD.MOV.U32 R32, RZ, RZ, R49 ;  /* 0x000000ffff207224 */ /* 0x000fc400078e0031 */
[C---:B-1----:R-:W-:Y:S01]  /*3720*/  FMUL R49, R15.reuse, R22 ;  /* 0x000000160f317220 */ /* 0x042fe20000400000 */
[----:B------:R-:W-:Y:S02]  /*3730*/  IMAD.MOV.U32 R28, RZ, RZ, R52 ;  /* 0x000000ffff1c7224 */ /* 0x000fe400078e0034 */
[----:B------:R-:W-:Y:S01]  /*3740*/  FMUL R52, R15, R26 ;  /* 0x0000001a0f347220 */ /* 0x000fe20000400000 */
[C---:B------:R-:W-:Y:S01]  /*3750*/  FMUL R21, R6.reuse, R55 ;  /* 0x0000003706157220 */ /* 0x040fe20000400000 */
[C---:B------:R-:W-:Y:S01]  /*3760*/  FMUL R22, R6.reuse, R54 ;  /* 0x0000003606167220 */ /* 0x040fe20000400000 */
[C---:B------:R-:W-:Y:S01]  /*3770*/  FMUL R26, R6.reuse, R17 ;  /* 0x00000011061a7220 */ /* 0x040fe20000400000 */
[C---:B------:R-:W-:Y:S01]  /*3780*/  FMUL R27, R6.reuse, R27 ;  /* 0x0000001b061b7220 */ /* 0x040fe20000400000 */
[C---:B------:R-:W-:Y:S01]  /*3790*/  FMUL R30, R6.reuse, R19 ;  /* 0x00000013061e7220 */ /* 0x040fe20000400000 */
[C---:B------:R-:W-:Y:S01]  /*37a0*/  FMUL R31, R6.reuse, R31 ;  /* 0x0000001f061f7220 */ /* 0x040fe20000400000 */
[----:B------:R-:W-:Y:S01]  /*37b0*/  FMUL R35, R6, R35 ;  /* 0x0000002306237220 */ /* 0x000fe20000400000 */
[----:B------:R-:W-:Y:S01]  /*37c0*/  MOV R60, R41 ;  /* 0x00000029003c7202 */ /* 0x000fe20000000f00 */
[----:B------:R-:W1:Y:S01]  /*37d0*/  LDC R6, c[0x0][0x3e8] ;  /* 0x0000fa00ff067b82 */ /* 0x000e620000000800 */
[----:B------:R-:W-:Y:S01]  /*37e0*/  MOV R58, R44 ;  /* 0x0000002c003a7202 */ /* 0x000fe20000000f00 */
[----:B------:R-:W-:Y:S01]  /*37f0*/  IMAD.MOV.U32 R36, RZ, RZ, R48 ;  /* 0x000000ffff247224 */ /* 0x000fe200078e0030 */
[----:B------:R-:W-:Y:S01]  /*3800*/  MOV R24, R53 ;  /* 0x0000003500187202 */ /* 0x000fe20000000f00 */
[----:B------:R-:W-:-:S02]  /*3810*/  IMAD.MOV.U32 R62, RZ, RZ, R40 ;  /* 0x000000ffff3e7224 */ /* 0x000fc400078e0028 */
[----:B------:R-:W-:Y:S01]  /*3820*/  @P1 FMUL R28, R28, 0.25 ;  /* 0x3e8000001c1c1820 */ /* 0x000fe20000400000 */
[----:B------:R-:W-:Y:S02]  /*3830*/  IMAD.MOV.U32 R56, RZ, RZ, R45 ;  /* 0x000000ffff387224 */ /* 0x000fe400078e002d */
[----:B------:R-:W-:Y:S01]  /*3840*/  @P1 FMUL R32, R32, 0.25 ;  /* 0x3e80000020201820 */ /* 0x000fe20000400000 */
        /* <DEDUP_REMOVED lines=10> */
[----:B------:R-:W-:Y:S01]  /*38f0*/  @!P3 FMUL R56, R56, 16777216 ;  /* 0x4b8000003838b820 */ /* 0x000fe20000400000 */
[----:B------:R-:W-:Y:S01]  /*3900*/  @!P3 FMUL R58, R58, 16777216 ;  /* 0x4b8000003a3ab820 */ /* 0x000fe20000400000 */
[----:B------:R-:W-:Y:S01]  /*3910*/  @!P3 FMUL R60, R60, 16777216 ;  /* 0x4b8000003c3cb820 */ /* 0x000fe20000400000 */
[----:B------:R-:W-:Y:S01]  /*3920*/  @!P3 FMUL R62, R62, 16777216 ;  /* 0x4b8000003e3eb820 */ /* 0x000fe20000400000 */
[----:B0-----:R-:W-:Y:S01]  /*3930*/  FMUL R25, R23, R28 ;  /* 0x0000001c17197220 */ /* 0x001fe20000400000 */
        /* <DEDUP_REMOVED lines=9> */
[----:B------:R-:W-:Y:S01]  /*39d0*/  SHF.R.U32.HI R23, RZ, 0x5, R12 ;  /* 0x00000005ff177819 */ /* 0x000fe2000001160c */
[----:B------:R-:W-:Y:S01]  /*39e0*/  BAR.SYNC.DEFER_BLOCKING 0x0 ;  /* 0x0000000000007b1d */ /* 0x000fe20000010000 */
[C---:B------:R-:W-:Y:S01]  /*39f0*/  FMUL R41, R15.reuse, R18 ;  /* 0x000000120f297220 */ /* 0x040fe20000400000 */
[----:B------:R-:W-:Y:S01]  /*3a00*/  FMUL R44, R15, R20 ;  /* 0x000000140f2c7220 */ /* 0x000fe20000400000 */
[----:B------:R-:W-:Y:S01]  /*3a10*/  SGXT.U32 R23, R23, 0x2 ;  /* 0x000000021717781a */ /* 0x000fe20000000000 */
[----:B------:R-:W-:Y:S01]  /*3a20*/  FMUL R53, R15, R61 ;  /* 0x0000003d0f357220 */ /* 0x000fe20000400000 */
[----:B------:R-:W-:Y:S01]  /*3a30*/  F2FP.F16.F32.PACK_AB R54, R49, R52 ;  /* 0x000000343136723e */ /* 0x000fe200000000ff */
[----:B------:R-:W-:Y:S01]  /*3a40*/  FMUL R40, R15, R57 ;  /* 0x000000390f287220 */ /* 0x000fe20000400000 */
[----:B------:R-:W-:Y:S01]  /*3a50*/  F2FP.F16.F32.PACK_AB R49, R25, R28 ;  /* 0x0000001c1931723e */ /* 0x000fe200000000ff */
[----:B-1----:R-:W-:Y:S01]  /*3a60*/  IMAD R23, R23, R6, RZ ;  /* 0x0000000617177224 */ /* 0x002fe200078e02ff */
[----:B------:R-:W-:Y:S01]  /*3a70*/  F2FP.F16.F32.PACK_AB R55, R41, R44 ;  /* 0x0000002c2937723e */ /* 0x000fe200000000ff */
[----:B------:R-:W-:Y:S01]  /*3a80*/  VIADD R18, R4, 0xc0cafb0d ;  /* 0xc0cafb0d04127836 */ /* 0x000fe20000000000 */
[----:B------:R-:W-:Y:S01]  /*3a90*/  F2FP.F16.F32.PACK_AB R41, R39, R42 ;  /* 0x0000002a2729723e */ /* 0x000fe200000000ff */
[----:B------:R-:W-:Y:S01]  /*3aa0*/  IMAD R25, R6, 0x4, R23 ;  /* 0x0000000406197824 */ /* 0x000fe200078e0217 */
[----:B------:R-:W-:Y:S01]  /*3ab0*/  F2FP.F16.F32.PACK_AB R39, R24, R29 ;  /* 0x0000001d1827723e */ /* 0x000fe200000000ff */
[----:B------:R-:W-:Y:S01]  /*3ac0*/  IMAD.IADD R14, R7, 0x1, -R14 ;  /* 0x00000001070e7824 */ /* 0x000fe200078e0a0e */
[----:B------:R-:W-:Y:S01]  /*3ad0*/  F2FP.F16.F32.PACK_AB R44, R48, R53 ;  /* 0x00000035302c723e */ /* 0x000fe200000000ff */
[----:B------:R-:W-:Y:S01]  /*3ae0*/  IMAD R29, R6, 0x4, R25 ;  /* 0x00000004061d7824 */ /* 0x000fe200078e0219 */
[----:B------:R-:W-:Y:S01]  /*3af0*/  F2FP.F16.F32.PACK_AB R48, R33, R36 ;  /* 0x000000242130723e */ /* 0x000fe200000000ff */
[----:B------:R-:W-:Y:S01]  /*3b00*/  FADD R14, R14, -1 ;  /* 0xbf8000000e0e7421 */ /* 0x000fe20000000000 */
[----:B------:R-:W-:Y:S01]  /*3b10*/  F2FP.F16.F32.PACK_AB R45, R40, R45 ;  /* 0x0000002d282d723e */ /* 0x000fe200000000ff */
[----:B------:R-:W0:Y:S01]  /*3b20*/  LDCU.64 UR4, c[0x0][0x3e0] ;  /* 0x00007c00ff0477ac */ /* 0x000e220008000a00 */
[----:B------:R-:W-:-:S02]  /*3b30*/  LEA R33, R6, R29, 0x2 ;  /* 0x0000001d06217211 */ /* 0x000fc400078e10ff */
[----:B------:R-:W-:Y:S01]  /*3b40*/  F2FP.F16.F32.PACK_AB R43, R38, R43 ;  /* 0x0000002b262b723e */ /* 0x000fe200000000ff */
[----:B------:R1:W-:Y:S01]  /*3b50*/  STS.64 [R11+UR6+0x100], R44 ;  /* 0x0001002c0b007988 */ /* 0x0003e20008000a06 */
[----:B------:R-:W-:Y:S01]  /*3b60*/  F2FP.F16.F32.PACK_AB R38, R32, R37 ;  /* 0x000000252026723e */ /* 0x000fe200000000ff */
[----:B------:R-:W-:Y:S01]  /*3b70*/  IMAD R37, R6, 0x4, R33 ;  /* 0x0000000406257824 */ /* 0x000fe200078e0221 */
[----:B------:R-:W-:Y:S01]  /*3b80*/  F2FP.F16.F32.PACK_AB R40, R47, R50 ;  /* 0x000000322f28723e */ /* 0x000fe200000000ff */
[----:B------:R-:W-:Y:S01]  /*3b90*/  STS.64 [R11+UR6], R54 ;  /* 0x000000360b007988 */ /* 0x000fe20008000a06 */
[----:B------:R-:W-:Y:S02]  /*3ba0*/  F2FP.F16.F32.PACK_AB R47, R21, R26 ;  /* 0x0000001a152f723e */ /* 0x000fe400000000ff */
[----:B------:R-:W-:Y:S01]  /*3bb0*/  F2FP.F16.F32.PACK_AB R42, R46, R51 ;  /* 0x000000332e2a723e */ /* 0x000fe200000000ff */
[----:B------:R2:W-:Y:S01]  /*3bc0*/  STS.64 [R11+UR6+0x180], R38 ;  /* 0x000180260b007988 */ /* 0x0005e20008000a06 */
[----:B------:R-:W-:-:S02]  /*3bd0*/  F2FP.F16.F32.PACK_AB R46, R30, R35 ;  /* 0x000000231e2e723e */ /* 0x000fc400000000ff */
[----:B------:R-:W-:Y:S01]  /*3be0*/  LOP3.LUT R12, R11, 0x8, RZ, 0x3c, !PT ;  /* 0x000000080b0c7812 */ /* 0x000fe200078e3cff */
[----:B------:R-:W-:Y:S01]  /*3bf0*/  STS.64 [R11+UR6+0x80], R48 ;  /* 0x000080300b007988 */ /* 0x000fe20008000a06 */
[----:B-1----:R-:W-:Y:S01]  /*3c00*/  F2FP.F16.F32.PACK_AB R45, R22, R27 ;  /* 0x0000001b162d723e */ /* 0x002fe200000000ff */
[----:B------:R-:W-:Y:S01]  /*3c10*/  IMAD R27, R6, 0x4, R37 ;  /* 0x00000004061b7824 */ /* 0x000fe200078e0225 */
[----:B------:R-:W-:Y:S01]  /*3c20*/  F2FP.F16.F32.PACK_AB R44, R31, R34 ;  /* 0x000000221f2c723e */ /* 0x000fe200000000ff */
[----:B------:R1:W-:Y:S01]  /*3c30*/  STS.64 [R12+UR6+0x1000], R40 ;  /* 0x001000280c007988 */ /* 0x0003e20008000a06 */
[----:B------:R-:W-:Y:S01]  /*3c40*/  IADD3 R15, PT, PT, R8, -0x3f3504f3, RZ ;  /* 0xc0cafb0d080f7810 */ /* 0x000fe20007ffe0ff */
[----:B0-----:R-:W-:Y:S01]  /*3c50*/  UIMAD UR4, UR7, UR4, URZ ;  /* 0x00000004070472a4 */ /* 0x001fe2000f8e02ff */
[----:B------:R-:W-:Y:S01]  /*3c60*/  LEA R21, R6, R27, 0x2 ;  /* 0x0000001b06157211 */ /* 0x000fe200078e10ff */
[----:B------:R0:W-:Y:S01]  /*3c70*/  STS.64 [R12+UR6+0x1100], R42 ;  /* 0x0011002a0c007988 */ /* 0x0001e20008000a06 */
[----:B------:R-:W-:Y:S01]  /*3c80*/  LOP3.LUT R19, R18, 0xff800000, RZ, 0xc0, !PT ;  /* 0xff80000012137812 */ /* 0x000fe200078ec0ff */
[----:B------:R-:W-:Y:S01]  /*3c90*/  USHF.L.U32 UR8, UR4, 0x1, URZ ;  /* 0x0000000104087899 */ /* 0x000fe200080006ff */
[----:B------:R-:W-:Y:S01]  /*3ca0*/  LOP3.LUT R15, R15, 0xff800000, RZ, 0xc0, !PT ;  /* 0xff8000000f0f7812 */ /* 0x000fe200078ec0ff */
[C---:B------:R-:W-:Y:S01]  /*3cb0*/  IMAD R31, R6.reuse, 0x4, R21 ;  /* 0x00000004061f7824 */ /* 0x040fe200078e0215 */
[----:B------:R-:W-:Y:S01]  /*3cc0*/  STS.64 [R12+UR6+0x1080], R44 ;  /* 0x0010802c0c007988 */ /* 0x000fe20008000a06 */
[----:B------:R-:W-:Y:S01]  /*3cd0*/  I2FP.F32.S32 R13, R16 ;  /* 0x00000010000d7245 */ /* 0x000fe20000201400 */
[----:B------:R-:W-:Y:S01]  /*3ce0*/  IMAD.IADD R16, R5, 0x1, -R16 ;  /* 0x0000000105107824 */ /* 0x000fe200078e0a10 */
[----:B------:R-:W-:Y:S01]  /*3cf0*/  FSEL R17, RZ, -23, P4 ;  /* 0xc1b80000ff117808 */ /* 0x000fe20002000000 */
[----:B------:R3:W-:Y:S01]  /*3d00*/  STS.64 [R12+UR6+0x1180], R46 ;  /* 0x0011802e0c007988 */ /* 0x0007e20008000a06 */
[----:B------:R-:W-:Y:S01]  /*3d10*/  LEA R35, R6, R31, 0x2 ;  /* 0x0000001f06237211 */ /* 0x000fe200078e10ff */
[----:B------:R-:W-:Y:S01]  /*3d20*/  FFMA.FTZ R10, R13, 1.1920928955078125e-07, R10 ;  /* 0x340000000d0a7823 */ /* 0x000fe2000001000a */
[----:B------:R-:W-:Y:S01]  /*3d30*/  I2FP.F32.S32 R20, R19 ;  /* 0x0000001300147245 */ /* 0x000fe20000201400 */
[----:B------:R-:W-:Y:S01]  /*3d40*/  FADD R16, R16, -1 ;  /* 0xbf80000010107421 */ /* 0x000fe20000000000 */
[----:B------:R-:W-:Y:S01]  /*3d50*/  I2FP.F32.S32 R18, R15 ;  /* 0x0000000f00127245 */ /* 0x000fe20000201400 */
[----:B--2---:R-:W-:Y:S01]  /*3d60*/  IMAD R39, R6, 0x4, R35 ;  /* 0x0000000406277824 */ /* 0x004fe200078e0223 */
[----:B------:R-:W-:Y:S01]  /*3d70*/  FSEL R13, RZ, -23, P2 ;  /* 0xc1b80000ff0d7808 */ /* 0x000fe20001000000 */
[----:B------:R-:W-:-:S02]  /*3d80*/  IMAD.IADD R15, R8, 0x1, -R15 ;  /* 0x00000001080f7824 */ /* 0x000fc400078e0a0f */
[----:B------:R-:W-:Y:S01]  /*3d90*/  FFMA.FTZ R17, R20, 1.1920928955078125e-07, R17 ;  /* 0x3400000014117823 */ /* 0x000fe20000010011 */
[----:B-1----:R-:W-:Y:S01]  /*3da0*/  IMAD R41, R6, 0x4, R39 ;  /* 0x0000000406297824 */ /* 0x002fe200078e0227 */
[----:B------:R-:W-:Y:S01]  /*3db0*/  MOV R20, 0x3dc6b27f ;  /* 0x3dc6b27f00147802 */ /* 0x000fe20000000f00 */
[----:B------:R-:W-:Y:S01]  /*3dc0*/  FADD R15, R15, -1 ;  /* 0xbf8000000f0f7421 */ /* 0x000fe20000000000 */
[----:B------:R-:W-:Y:S01]  /*3dd0*/  FFMA.FTZ R18, R18, 1.1920928955078125e-07, R13 ;  /* 0x3400000012127823 */ /* 0x000fe2000001000d */
[----:B0-----:R-:W-:Y:S01]  /*3de0*/  IMAD R43, R6, 0x4, R41 ;  /* 0x00000004062b7824 */ /* 0x001fe200078e0229 */
[----:B------:R-:W-:Y:S01]  /*3df0*/  IADD3 R19, PT, PT, R4, -R19, RZ ;  /* 0x8000001304137210 */ /* 0x000fe20007ffe0ff */
[-C--:B------:R-:W-:Y:S01]  /*3e00*/  FFMA.FTZ R13, R14, R20.reuse, -0.16845393180847167969 ;  /* 0xbe2c7f300e0d7423 */ /* 0x080fe20000010014 */
[CC--:B---3--:R-:W-:Y:S01]  /*3e10*/  FFMA.FTZ R12, R15.reuse, R20.reuse, -0.16845393180847167969 ;  /* 0xbe2c7f300f0c7423 */ /* 0x0c8fe20000010014 */
[----:B------:R-:W-:Y:S01]  /*3e20*/  FFMA.FTZ R11, R16, R20, -0.16845393180847167969 ;  /* 0xbe2c7f30100b7423 */ /* 0x000fe20000010014 */
[----:B------:R-:W-:Y:S01]  /*3e30*/  LEA R45, R6, R43, 0x2 ;  /* 0x0000002b062d7211 */ /* 0x000fe200078e10ff */
[----:B------:R-:W-:Y:S01]  /*3e40*/  FFMA.FTZ R13, R14, R13, 0.1716887056827545166 ;  /* 0x3e2fcf2a0e0d7423 */ /* 0x000fe2000001000d */
[----:B------:R-:W-:Y:S01]  /*3e50*/  FFMA.FTZ R12, R15, R12, 0.1716887056827545166 ;  /* 0x3e2fcf2a0f0c7423 */ /* 0x000fe2000001000c */
[----:B------:R-:W-:Y:S01]  /*3e60*/  FFMA.FTZ R11, R16, R11, 0.1716887056827545166 ;  /* 0x3e2fcf2a100b7423 */ /* 0x000fe2000001000b */
[----:B------:R-:W-:Y:S01]  /*3e70*/  FADD R19, R19, -1 ;  /* 0xbf80000013137421 */ /* 0x000fe20000000000 */
[----:B------:R-:W-:-:S02]  /*3e80*/  IMAD R47, R6, 0x4, R45 ;  /* 0x00000004062f7824 */ /* 0x000fc400078e022d */
[----:B------:R-:W-:Y:S01]  /*3e90*/  FFMA.FTZ R13, R14, R13, -0.17900948226451873779 ;  /* 0xbe374e430e0d7423 */ /* 0x000fe2000001000d */
[C---:B------:R-:W-:Y:S01]  /*3ea0*/  FFMA.FTZ R12, R15.reuse, R12, -0.17900948226451873779 ;  /* 0xbe374e430f0c7423 */ /* 0x040fe2000001000c */
[----:B------:R-:W-:Y:S01]  /*3eb0*/  FFMA.FTZ R11, R16, R11, -0.17900948226451873779 ;  /* 0xbe374e43100b7423 */ /* 0x000fe2000001000b */
[----:B------:R-:W-:Y:S02]  /*3ec0*/  IMAD R49, R6, 0x4, R47 ;  /* 0x0000000406317824 */ /* 0x000fe400078e022f */
[----:B------:R-:W-:Y:S01]  /*3ed0*/  FFMA.FTZ R13, R14, R13, 0.20512372255325317383 ;  /* 0x3e520bf40e0d7423 */ /* 0x000fe2000001000d */
[----:B------:R-:W-:Y:S01]  /*3ee0*/  FFMA.FTZ R12, R15, R12, 0.20512372255325317383 ;  /* 0x3e520bf40f0c7423 */ /* 0x000fe2000001000c */
[----:B------:R-:W-:Y:S01]  /*3ef0*/  FFMA.FTZ R11, R16, R11, 0.20512372255325317383 ;  /* 0x3e520bf4100b7423 */ /* 0x000fe2000001000b */
[----:B------:R-:W-:Y:S01]  /*3f00*/  FFMA.FTZ R20, R19, R20, -0.16845393180847167969 ;  /* 0xbe2c7f3013147423 */ /* 0x000fe20000010014 */
[----:B------:R-:W-:Y:S01]  /*3f10*/  LEA R51, R6, R49, 0x2 ;  /* 0x0000003106337211 */ /* 0x000fe200078e10ff */
[----:B------:R-:W-:Y:S01]  /*3f20*/  FFMA.FTZ R13, R14, R13, -0.24046532809734344482 ;  /* 0xbe763c8b0e0d7423 */ /* 0x000fe2000001000d */
[----:B------:R-:W-:Y:S01]  /*3f30*/  FFMA.FTZ R12, R15, R12, -0.24046532809734344482 ;  /* 0xbe763c8b0f0c7423 */ /* 0x000fe2000001000c */
[----:B------:R-:W-:Y:S01]  /*3f40*/  FFMA.FTZ R11, R16, R11, -0.24046532809734344482 ;  /* 0xbe763c8b100b7423 */ /* 0x000fe2000001000b */
[----:B------:R-:W-:Y:S01]  /*3f50*/  FFMA.FTZ R20, R19, R20, 0.1716887056827545166 ;  /* 0x3e2fcf2a13147423 */ /* 0x000fe20000010014 */
[----:B------:R-:W-:-:S02]  /*3f60*/  IMAD R53, R6, 0x4, R51 ;  /* 0x0000000406357824 */ /* 0x000fc400078e0233 */
[----:B------:R-:W-:Y:S01]  /*3f70*/  FFMA.FTZ R13, R14, R13, 0.28857114911079406738 ;  /* 0x3e93bf990e0d7423 */ /* 0x000fe2000001000d */
[C---:B------:R-:W-:Y:S01]  /*3f80*/  FFMA.FTZ R12, R15.reuse, R12, 0.28857114911079406738 ;  /* 0x3e93bf990f0c7423 */ /* 0x040fe2000001000c */
[----:B------:R-:W-:Y:S01]  /*3f90*/  FFMA.FTZ R11, R16, R11, 0.28857114911079406738 ;  /* 0x3e93bf99100b7423 */ /* 0x000fe2000001000b */
[----:B------:R-:W-:Y:S02]  /*3fa0*/  IMAD R55, R6, 0x4, R53 ;  /* 0x0000000406377824 */ /* 0x000fe400078e0235 */
[----:B------:R-:W-:Y:S01]  /*3fb0*/  FFMA.FTZ R13, R14, R13, -0.36067417263984680176 ;  /* 0xbeb8aa490e0d7423 */ /* 0x000fe2000001000d */
[----:B------:R-:W-:Y:S01]  /*3fc0*/  FFMA.FTZ R12, R15, R12, -0.36067417263984680176 ;  /* 0xbeb8aa490f0c7423 */ /* 0x000fe2000001000c */
[----:B------:R-:W-:Y:S01]  /*3fd0*/  FFMA.FTZ R11, R16, R11, -0.36067417263984680176 ;  /* 0xbeb8aa49100b7423 */ /* 0x000fe2000001000b */
[----:B------:R-:W-:Y:S01]  /*3fe0*/  FFMA.FTZ R20, R19, R20, -0.17900948226451873779 ;  /* 0xbe374e4313147423 */ /* 0x000fe20000010014 */
[----:B------:R-:W-:Y:S01]  /*3ff0*/  LEA R57, R6, R55, 0x2 ;  /* 0x0000003706397211 */ /* 0x000fe200078e10ff */
[----:B------:R-:W-:Y:S01]  /*4000*/  FFMA.FTZ R13, R14, R13, 0.48089820146560668945 ;  /* 0x3ef6384a0e0d7423 */ /* 0x000fe2000001000d */
[----:B------:R-:W-:Y:S01]  /*4010*/  FFMA.FTZ R12, R15, R12, 0.48089820146560668945 ;  /* 0x3ef6384a0f0c7423 */ /* 0x000fe2000001000c */
[----:B------:R-:W-:Y:S01]  /*4020*/  FFMA.FTZ R11, R16, R11, 0.48089820146560668945 ;  /* 0x3ef6384a100b7423 */ /* 0x000fe2000001000b */
[----:B------:R-:W-:Y:S01]  /*4030*/  FFMA.FTZ R20, R19, R20, 0.20512372255325317383 ;  /* 0x3e520bf413147423 */ /* 0x000fe20000010014 */
[----:B------:R-:W-:-:S02]  /*4040*/  IMAD R59, R6, 0x4, R57 ;  /* 0x00000004063b7824 */ /* 0x000fc400078e0239 */
[----:B------:R-:W-:Y:S01]  /*4050*/  FFMA.FTZ R13, R14, R13, -0.72134751081466674805 ;  /* 0xbf38aa3b0e0d7423 */ /* 0x000fe2000001000d */
[C---:B------:R-:W-:Y:S01]  /*4060*/  FFMA.FTZ R12, R15.reuse, R12, -0.72134751081466674805 ;  /* 0xbf38aa3b0f0c7423 */ /* 0x040fe2000001000c */
[----:B------:R-:W-:Y:S01]  /*4070*/  FFMA.FTZ R11, R16, R11, -0.72134751081466674805 ;  /* 0xbf38aa3b100b7423 */ /* 0x000fe2000001000b */
[----:B------:R-:W-:Y:S02]  /*4080*/  IMAD R61, R6, 0x4, R59 ;  /* 0x00000004063d7824 */ /* 0x000fe400078e023b */
[----:B------:R-:W-:Y:S01]  /*4090*/  FMUL R13, R14, R13 ;  /* 0x0000000d0e0d7220 */ /* 0x000fe20000400000 */
[----:B------:R-:W-:Y:S01]  /*40a0*/  FMUL R12, R15, R12 ;  /* 0x0000000c0f0c7220 */ /* 0x000fe20000400000 */
[----:B------:R-:W-:Y:S01]  /*40b0*/  FMUL R11, R16, R11 ;  /* 0x0000000b100b7220 */ /* 0x000fe20000400000 */
[----:B------:R-:W-:Y:S01]  /*40c0*/  ISETP.GE.U32.AND P1, PT, R7, 0x7f800000, PT ;  /* 0x7f8000000700780c */ /* 0x000fe20003f26070 */
[----:B------:R-:W-:Y:S01]  /*40d0*/  FMUL R13, R14, R13 ;  /* 0x0000000d0e0d7220 */ /* 0x000fe20000400000 */
[----:B------:R-:W-:Y:S01]  /*40e0*/  LEA R63, R6, R61, 0x2 ;  /* 0x0000003d063f7211 */ /* 0x000fe200078e10ff */
[----:B------:R-:W-:Y:S01]  /*40f0*/  FMUL R12, R15, R12 ;  /* 0x0000000c0f0c7220 */ /* 0x000fe20000400000 */
[----:B------:R-:W-:Y:S01]  /*4100*/  ISETP.GE.U32.AND P6, PT, R5, 0x7f800000, PT ;  /* 0x7f8000000500780c */ /* 0x000fe20003fc6070 */
[----:B------:R-:W-:Y:S01]  /*4110*/  FFMA.FTZ R14, R14, 1.4426950216293334961, R13 ;  /* 0x3fb8aa3b0e0e7823 */ /* 0x000fe2000001000d */
[----:B------:R-:W-:Y:S01]  /*4120*/  FFMA.FTZ R20, R19, R20, -0.24046532809734344482 ;  /* 0xbe763c8b13147423 */ /* 0x000fe20000010014 */
[----:B------:R-:W-:-:S02]  /*4130*/  IMAD R65, R6, 0x4, R63 ;  /* 0x0000000406417824 */ /* 0x000fc400078e023f */
[----:B------:R-:W-:Y:S01]  /*4140*/  FFMA.FTZ R15, R15, 1.4426950216293334961, R12 ;  /* 0x3fb8aa3b0f0f7823 */ /* 0x000fe2000001000c */
[----:B------:R-:W-:Y:S01]  /*4150*/  FMUL R11, R16, R11 ;  /* 0x0000000b100b7220 */ /* 0x000fe20000400000 */
[----:B------:R-:W0:Y:S01]  /*4160*/  LDC.64 R12, c[0x0][0x398] ;  /* 0x0000e600ff0c7b82 */ /* 0x000e220000000a00 */
[----:B------:R-:W-:Y:S01]  /*4170*/  IMAD R67, R6, 0x4, R65 ;  /* 0x0000000406437824 */ /* 0x000fe200078e0241 */
[----:B------:R-:W-:Y:S01]  /*4180*/  ISETP.GE.U32.AND P4, PT, R8, 0x7f800000, PT ;  /* 0x7f8000000800780c */ /* 0x000fe20003f86070 */
[----:B------:R-:W-:Y:S01]  /*4190*/  FFMA.FTZ R20, R19, R20, 0.28857114911079406738 ;  /* 0x3e93bf9913147423 */ /* 0x000fe20000010014 */
[----:B------:R-:W-:Y:S01]  /*41a0*/  FFMA.FTZ R11, R16, 1.4426950216293334961, R11 ;  /* 0x3fb8aa3b100b7823 */ /* 0x000fe2000001000b */
[----:B------:R-:W-:Y:S01]  /*41b0*/  FADD R78, R9, R14 ;  /* 0x0000000e094e7221 */ /* 0x000fe20000000000 */
[----:B------:R-:W-:Y:S01]  /*41c0*/  LEA R69, R6, R67, 0x2 ;  /* 0x0000004306457211 */ /* 0x000fe200078e10ff */
[----:B------:R-:W-:Y:S01]  /*41d0*/  FFMA.FTZ R20, R19, R20, -0.36067417263984680176 ;  /* 0xbeb8aa4913147423 */ /* 0x000fe20000010014 */
[----:B------:R-:W-:Y:S01]  /*41e0*/  FADD R79, R10, R11 ;  /* 0x0000000b0a4f7221 */ /* 0x000fe20000000000 */
[----:B------:R-:W-:Y:S01]  /*41f0*/  @P1 IMAD.MOV.U32 R10, RZ, RZ, 0x7f800000 ;  /* 0x7f800000ff0a1424 */ /* 0x000fe200078e00ff */
[----:B------:R-:W-:Y:S01]  /*4200*/  @P6 MOV R14, 0x7f800000 ;  /* 0x7f800000000e6802 */ /* 0x000fe20000000f00 */
[----:B------:R-:W-:-:S02]  /*4210*/  IMAD R71, R6, 0x4, R69 ;  /* 0x0000000406477824 */ /* 0x000fc400078e0245 */
[----:B------:R-:W-:Y:S01]  /*4220*/  FFMA.FTZ R20, R19, R20, 0.48089820146560668945 ;  /* 0x3ef6384a13147423 */ /* 0x000fe20000010014 */
[C---:B------:R-:W-:Y:S01]  /*4230*/  FSETP.NEU.AND P3, PT, R7.reuse, RZ, PT ;  /* 0x000000ff0700720b */ /* 0x040fe20003f6d000 */
[----:B------:R-:W-:Y:S01]  /*4240*/  @P1 FFMA.FTZ R78, R7, R10, +INF ;  /* 0x7f800000074e1423 */ /* 0x000fe2000001000a */
[----:B------:R-:W-:Y:S01]  /*4250*/  IMAD R73, R6, 0x4, R71 ;  /* 0x0000000406497824 */ /* 0x000fe200078e0247 */
[----:B------:R-:W-:Y:S01]  /*4260*/  ISETP.GE.U32.AND P5, PT, R4, 0x7f800000, PT ;  /* 0x7f8000000400780c */ /* 0x000fe20003fa6070 */
[C---:B------:R-:W-:Y:S01]  /*4270*/  @P6 FFMA.FTZ R79, R5.reuse, R14, +INF ;  /* 0x7f800000054f6423 */ /* 0x040fe2000001000e */
[----:B------:R-:W-:Y:S01]  /*4280*/  FSETP.NEU.AND P2, PT, R5, RZ, PT ;  /* 0x000000ff0500720b */ /* 0x000fe20003f4d000 */
[----:B------:R-:W-:Y:S01]  /*4290*/  @P4 IMAD.MOV.U32 R7, RZ, RZ, 0x7f800000 ;  /* 0x7f800000ff074424 */ /* 0x000fe200078e00ff */
[----:B------:R-:W-:Y:S01]  /*42a0*/  LEA R75, R6, R73, 0x2 ;  /* 0x00000049064b7211 */ /* 0x000fe200078e10ff */
[----:B------:R-:W-:Y:S01]  /*42b0*/  FFMA.FTZ R20, R19, R20, -0.72134751081466674805 ;  /* 0xbf38aa3b13147423 */ /* 0x000fe20000010014 */
[----:B------:R-:W-:-:S02]  /*42c0*/  IMAD R5, R88, UR5, RZ ;  /* 0x0000000558057c24 */ /* 0x000fc4000f8e02ff */
[----:B------:R-:W-:Y:S01]  /*42d0*/  FADD R82, R18, R15 ;  /* 0x0000000f12527221 */ /* 0x000fe20000000000 */
[----:B------:R-:W-:Y:S01]  /*42e0*/  @P4 FFMA.FTZ R82, R8, R7, +INF ;  /* 0x7f80000008524423 */ /* 0x000fe20000010007 */
[----:B------:R-:W-:Y:S02]  /*42f0*/  IMAD R77, R6, 0x4, R75 ;  /* 0x00000004064d7824 */ /* 0x000fe400078e024b */
[----:B------:R-:W-:Y:S01]  /*4300*/  FMUL R20, R19, R20 ;  /* 0x0000001413147220 */ /* 0x000fe20000400000 */
[----:B------:R-:W-:Y:S01]  /*4310*/  IMAD.SHL.U32 R7, R5, 0x2, RZ ;  /* 0x0000000205077824 */ /* 0x000fe200078e00ff */
[----:B------:R-:W-:Y:S01]  /*4320*/  FSETP.NEU.AND P1, PT, R8, RZ, PT ;  /* 0x000000ff0800720b */ /* 0x000fe20003f2d000 */
[C---:B------:R-:W-:Y:S01]  /*4330*/  IMAD R87, R6.reuse, 0x4, R77 ;  /* 0x0000000406577824 */ /* 0x040fe200078e024d */
[----:B------:R-:W-:Y:S01]  /*4340*/  UIMAD.WIDE UR4, UR4, 0x2, URZ ;  /* 0x00000002040478a5 */ /* 0x000fe2000f8e02ff */
[----:B------:R-:W-:Y:S01]  /*4350*/  FMUL R20, R19, R20 ;  /* 0x0000001413147220 */ /* 0x000fe20000400000 */
[----:B------:R-:W-:Y:S01]  /*4360*/  IMAD.HI R8, R5, 0x2, RZ ;  /* 0x0000000205087827 */ /* 0x000fe200078e02ff */
[----:B0-----:R-:W-:Y:S01]  /*4370*/  IADD3 R76, P4, P6, R7, UR8, R12 ;  /* 0x00000008074c7c10 */ /* 0x001fe2000fe9e00c */
[----:B------:R-:W-:Y:S02]  /*4380*/  BAR.SYNC.DEFER_BLOCKING 0x0 ;  /* 0x0000000000007b1d */ /* 0x000fe40000010000 */
[----:B------:R-:W-:Y:S01]  /*4390*/  FFMA.FTZ R20, R19, 1.4426950216293334961, R20 ;  /* 0x3fb8aa3b13147823 */ /* 0x000fe20000010014 */
[----:B------:R-:W-:Y:S01]  /*43a0*/  IMAD R5, R6, 0x4, R87 ;  /* 0x0000000406057824 */ /* 0x000fe200078e0257 */
[----:B------:R-:W-:-:S02]  /*43b0*/  @P5 MOV R9, 0x7f800000 ;  /* 0x7f80000000095802 */ /* 0x000fc40000000f00 */
[----:B------:R-:W-:Y:S01]  /*43c0*/  IADD3.X R98, PT, PT, R8, UR5, R13, P4, P6 ;  /* 0x0000000508627c10 */ /* 0x000fe2000a7ec40d */
[----:B------:R-:W-:Y:S01]  /*43d0*/  FADD R83, R17, R20 ;  /* 0x0000001411537221 */ /* 0x000fe20000000000 */
[-C--:B------:R-:W-:Y:S01]  /*43e0*/  LEA R8, P6, R23, R76.reuse, 0x1 ;  /* 0x0000004c17087211 */ /* 0x080fe200078c08ff */
[----:B------:R-:W-:Y:S01]  /*43f0*/  @P5 FFMA.FTZ R83, R4, R9, +INF ;  /* 0x7f80000004535423 */ /* 0x000fe20000010009 */
[----:B------:R-:W-:Y:S01]  /*4400*/  LEA R86, R6, R5, 0x2 ;  /* 0x0000000506567211 */ /* 0x000fe200078e10ff */
[----:B------:R-:W0:Y:S01]  /*4410*/  LDCU UR4, c[0x0][0x3ec] ;  /* 0x00007d80ff0477ac */ /* 0x000e220008000800 */
[----:B------:R-:W-:Y:S02]  /*4420*/  LEA R6, P4, R29, R76, 0x1 ;  /* 0x0000004c1d067211 */ /* 0x000fe400078808ff */
[----:B------:R-:W-:Y:S02]  /*4430*/  LEA.HI.X.SX32 R9, R23, R98, 0x1, P6 ;  /* 0x0000006217097211 */ /* 0x000fe400030f0eff */
[----:B------:R-:W-:-:S02]  /*4440*/  LEA R12, P6, R33, R76, 0x1 ;  /* 0x0000004c210c7211 */ /* 0x000fc400078c08ff */
[----:B------:R-:W-:Y:S02]  /*4450*/  LEA.HI.X.SX32 R7, R29, R98, 0x1, P4 ;  /* 0x000000621d077211 */ /* 0x000fe400020f0eff */
[-C--:B------:R-:W-:Y:S02]  /*4460*/  LEA R16, P4, R27, R76.reuse, 0x1 ;  /* 0x0000004c1b107211 */ /* 0x080fe400078808ff */
[----:B------:R-:W-:Y:S02]  /*4470*/  LEA R10, P5, R25, R76, 0x1 ;  /* 0x0000004c190a7211 */ /* 0x000fe400078a08ff */
[----:B------:R-:W-:Y:S01]  /*4480*/  LEA.HI.X.SX32 R13, R33, R98, 0x1, P6 ;  /* 0x00000062210d7211 */ /* 0x000fe200030f0eff */
[----:B------:R-:W1:Y:S01]  /*4490*/  LDS.64 R90, [R2+UR6] ;  /* 0x00000006025a7984 */ /* 0x000e620008000a00 */
[----:B------:R-:W-:Y:S02]  /*44a0*/  LEA R18, P6, R21, R76, 0x1 ;  /* 0x0000004c15127211 */ /* 0x000fe400078c08ff */
[----:B------:R-:W-:Y:S01]  /*44b0*/  LEA.HI.X.SX32 R17, R27, R98, 0x1, P4 ;  /* 0x000000621b117211 */ /* 0x000fe200020f0eff */
[----:B------:R-:W-:Y:S01]  /*44c0*/  LDS.64 R92, [R2+UR6+0x200] ;  /* 0x00020006025c7984 */ /* 0x000fe20008000a00 */
[----:B------:R-:W-:Y:S01]  /*44d0*/  LEA R22, P4, R35, R76, 0x1 ;  /* 0x0000004c23167211 */ /* 0x000fe200078808ff */
[----:B0-----:R-:W-:Y:S01]  /*44e0*/  UIMAD UR4, UR7, UR4, URZ ;  /* 0x00000004070472a4 */ /* 0x001fe2000f8e02ff */
[----:B------:R-:W-:-:S02]  /*44f0*/  LEA.HI.X.SX32 R11, R25, R98, 0x1, P5 ;  /* 0x00000062190b7211 */ /* 0x000fc400028f0eff */
[----:B------:R-:W-:Y:S01]  /*4500*/  LEA R14, P5, R37, R76, 0x1 ;  /* 0x0000004c250e7211 */ /* 0x000fe200078a08ff */
[----:B------:R-:W-:Y:S01]  /*4510*/  USHF.L.U32 UR7, UR4, 0x2, URZ ;  /* 0x0000000204077899 */ /* 0x000fe200080006ff */
[----:B------:R-:W-:Y:S01]  /*4520*/  LEA.HI.X.SX32 R19, R21, R98, 0x1, P6 ;  /* 0x0000006215137211 */ /* 0x000fe200030f0eff */
[----:B------:R-:W-:Y:S01]  /*4530*/  UIMAD.WIDE UR4, UR4, 0x4, URZ ;  /* 0x00000004040478a5 */ /* 0x000fe2000f8e02ff */
[----:B------:R-:W-:Y:S02]  /*4540*/  LEA R24, P6, R39, R76, 0x1 ;  /* 0x0000004c27187211 */ /* 0x000fe400078c08ff */
[----:B------:R-:W-:Y:S02]  /*4550*/  LEA.HI.X.SX32 R23, R35, R98, 0x1, P4 ;  /* 0x0000006223177211 */ /* 0x000fe400020f0eff */
[----:B------:R-:W-:Y:S02]  /*4560*/  LEA R28, P4, R43, R76, 0x1 ;  /* 0x0000004c2b1c7211 */ /* 0x000fe400078808ff */
[----:B------:R-:W-:-:S02]  /*4570*/  LEA.HI.X.SX32 R15, R37, R98, 0x1, P5 ;  /* 0x00000062250f7211 */ /* 0x000fc400028f0eff */
[----:B------:R-:W-:Y:S02]  /*4580*/  LEA R20, P5, R31, R76, 0x1 ;  /* 0x0000004c1f147211 */ /* 0x000fe400078a08ff */
[----:B------:R-:W-:Y:S02]  /*4590*/  LEA.HI.X.SX32 R25, R39, R98, 0x1, P6 ;  /* 0x0000006227197211 */ /* 0x000fe400030f0eff */
[----:B------:R-:W-:Y:S02]  /*45a0*/  LEA R30, P6, R45, R76, 0x1 ;  /* 0x0000004c2d1e7211 */ /* 0x000fe400078c08ff */
[----:B------:R-:W-:Y:S02]  /*45b0*/  LEA.HI.X.SX32 R29, R43, R98, 0x1, P4 ;  /* 0x000000622b1d7211 */ /* 0x000fe400020f0eff */
[----:B------:R-:W-:Y:S02]  /*45c0*/  LOP3.LUT R68, R2, 0x8, RZ, 0x3c, !PT ;  /* 0x0000000802447812 */ /* 0x000fe400078e3cff */
[----:B------:R-:W-:-:S02]  /*45d0*/  LEA R34, P4, R49, R76, 0x1 ;  /* 0x0000004c31227211 */ /* 0x000fc400078808ff */
[-C--:B------:R-:W-:Y:S01]  /*45e0*/  LEA.HI.X.SX32 R21, R31, R98.reuse, 0x1, P5 ;  /* 0x000000621f157211 */ /* 0x080fe200028f0eff */
[----:B------:R-:W0:Y:S01]  /*45f0*/  LDS.64 R94, [R68+UR6] ;  /* 0x00000006445e7984 */ /* 0x000e220008000a00 */
[----:B------:R-:W-:Y:S02]  /*4600*/  LEA.HI.X.SX32 R31, R45, R98, 0x1, P6 ;  /* 0x000000622d1f7211 */ /* 0x000fe400030f0eff */
[-C--:B------:R-:W-:Y:S01]  /*4610*/  LEA R36, P6, R51, R76.reuse, 0x1 ;  /* 0x0000004c33247211 */ /* 0x080fe200078c08ff */
[----:B------:R-:W2:Y:S01]  /*4620*/  LDS.64 R44, [R68+UR6+0x200] ;  /* 0x00020006442c7984 */ /* 0x000ea20008000a00 */
[----:B------:R-:W-:Y:S02]  /*4630*/  LEA R26, P5, R41, R76, 0x1 ;  /* 0x0000004c291a7211 */ /* 0x000fe400078a08ff */
[----:B------:R-:W-:Y:S01]  /*4640*/  LEA.HI.X.SX32 R35, R49, R98, 0x1, P4 ;  /* 0x0000006231237211 */ /* 0x000fe200020f0eff */
[----:B------:R-:W-:Y:S01]  /*4650*/  LDS.64 R96, [R68+UR6+0x600] ;  /* 0x0006000644607984 */ /* 0x000fe20008000a00 */
[----:B------:R-:W-:-:S02]  /*4660*/  LEA R40, P4, R55, R76, 0x1 ;  /* 0x0000004c37287211 */ /* 0x000fc400078808ff */
[-C--:B------:R-:W-:Y:S01]  /*4670*/  LEA.HI.X.SX32 R37, R51, R98.reuse, 0x1, P6 ;  /* 0x0000006233257211 */ /* 0x080fe200030f0eff */
[----:B------:R-:W-:Y:S01]  /*4680*/  LDS.64 R48, [R68+UR6+0x400] ;  /* 0x0004000644307984 */ /* 0x000fe20008000a00 */
[-C--:B------:R-:W-:Y:S02]  /*4690*/  LEA.HI.X.SX32 R27, R41, R98.reuse, 0x1, P5 ;  /* 0x00000062291b7211 */ /* 0x080fe400028f0eff */
[----:B------:R-:W-:Y:S01]  /*46a0*/  LEA.HI.X.SX32 R41, R55, R98, 0x1, P4 ;  /* 0x0000006237297211 */ /* 0x000fe200020f0eff */
[----:B------:R-:W3:Y:S01]  /*46b0*/  LDS.64 R50, [R2+UR6+0x400] ;  /* 0x0004000602327984 */ /* 0x000ee20008000a00 */
[-C--:B------:R-:W-:Y:S02]  /*46c0*/  LEA R32, P5, R47, R76.reuse, 0x1 ;  /* 0x0000004c2f207211 */ /* 0x080fe400078a08ff */
[----:B------:R-:W-:Y:S01]  /*46d0*/  LEA R52, P4, R61, R76, 0x1 ;  /* 0x0000004c3d347211 */ /* 0x000fe200078808ff */
[----:B------:R4:W5:Y:S01]  /*46e0*/  LDS.64 R54, [R2+UR6+0x600] ;  /* 0x0006000602367984 */ /* 0x0009620008000a00 */
[----:B------:R-:W-:-:S02]  /*46f0*/  LEA.HI.X.SX32 R33, R47, R98, 0x1, P5 ;  /* 0x000000622f217211 */ /* 0x000fc400028f0eff */
[-C--:B------:R-:W-:Y:S01]  /*4700*/  LEA R38, P5, R53, R76.reuse, 0x1 ;  /* 0x0000004c35267211 */ /* 0x080fe200078a08ff */
[----:B-1----:R-:W-:Y:S01]  /*4710*/  STG.E.U16 desc[UR10][R8.64], R90 ;  /* 0x0000005a08007986 */ /* 0x002fe2000c10150a */
[----:B------:R-:W-:Y:S02]  /*4720*/  LEA R42, P6, R57, R76, 0x1 ;  /* 0x0000004c392a7211 */ /* 0x000fe400078c08ff */
[-C--:B------:R-:W-:Y:S02]  /*4730*/  LEA.HI.X.SX32 R39, R53, R98.reuse, 0x1, P5 ;  /* 0x0000006235277211 */ /* 0x080fe400028f0eff */
[----:B------:R-:W-:Y:S02]  /*4740*/  LEA.HI.X.SX32 R53, R61, R98, 0x1, P4 ;  /* 0x000000623d357211 */ /* 0x000fe400020f0eff */
[-C--:B------:R-:W-:Y:S02]  /*4750*/  LEA R60, P4, R67, R76.reuse, 0x1 ;  /* 0x0000004c433c7211 */ /* 0x080fe400078808ff */
[----:B------:R-:W-:-:S02]  /*4760*/  LEA R46, P5, R59, R76, 0x1 ;  /* 0x0000004c3b2e7211 */ /* 0x000fc400078a08ff */
[----:B------:R-:W-:Y:S02]  /*4770*/  LEA.HI.X.SX32 R61, R67, R98, 0x1, P4 ;  /* 0x00000062433d7211 */ /* 0x000fe400020f0eff */
[----:B------:R-:W-:Y:S02]  /*4780*/  LEA R66, P4, R73, R76, 0x1 ;  /* 0x0000004c49427211 */ /* 0x000fe400078808ff */
[-C--:B------:R-:W-:Y:S01]  /*4790*/  LEA.HI.X.SX32 R43, R57, R98.reuse, 0x1, P6 ;  /* 0x00000062392b7211 */ /* 0x080fe200030f0eff */
[----:B0-----:R0:W-:Y:S01]  /*47a0*/  STG.E.U16 desc[UR10][R10.64], R94 ;  /* 0x0000005e0a007986 */ /* 0x0011e2000c10150a */
[----:B------:R-:W-:Y:S02]  /*47b0*/  LEA.HI.X.SX32 R67, R73, R98, 0x1, P4 ;  /* 0x0000006249437211 */ /* 0x000fe400020f0eff */
[----:B------:R-:W-:Y:S01]  /*47c0*/  LEA R72, P4, R87, R76, 0x1 ;  /* 0x0000004c57487211 */ /* 0x000fe200078808ff */
[----:B------:R1:W-:Y:S01]  /*47d0*/  STG.E.U16 desc[UR10][R6.64], R92 ;  /* 0x0000005c06007986 */ /* 0x0003e2000c10150a */
[----:B----4-:R-:W-:-:S02]  /*47e0*/  PRMT R2, R94, 0x7632, R2 ;  /* 0x000076325e027816 */ /* 0x010fc40000000002 */
[----:B------:R-:W-:Y:S01]  /*47f0*/  LEA.HI.X.SX32 R73, R87, R98, 0x1, P4 ;  /* 0x0000006257497211 */ /* 0x000fe200020f0eff */
[----:B--2---:R2:W-:Y:S01]  /*4800*/  STG.E.U16 desc[UR10][R12.64], R44 ;  /* 0x0000002c0c007986 */ /* 0x0045e2000c10150a */
[----:B------:R-:W-:Y:S02]  /*4810*/  FSETP.NEU.AND P4, PT, R4, RZ, PT ;  /* 0x000000ff0400720b */ /* 0x000fe40003f8d000 */
[----:B------:R-:W-:Y:S02]  /*4820*/  LEA R56, P6, R63, R76, 0x1 ;  /* 0x0000004c3f387211 */ /* 0x000fe400078c08ff */
[----:B0-----:R-:W-:Y:S02]  /*4830*/  PRMT R11, R90, 0x7632, R11 ;  /* 0x000076325a0b7816 */ /* 0x001fe4000000000b */
[----:B------:R-:W-:Y:S01]  /*4840*/  LEA.HI.X.SX32 R47, R59, R98, 0x1, P5 ;  /* 0x000000623b2f7211 */ /* 0x000fe200028f0eff */
[----:B---3--:R0:W-:Y:S01]  /*4850*/  STG.E.U16 desc[UR10][R14.64], R50 ;  /* 0x000000320e007986 */ /* 0x0081e2000c10150a */
[----:B------:R-:W-:Y:S01]  /*4860*/  PRMT R4, R44, 0x7632, R4 ;  /* 0x000076322c047816 */ /* 0x000fe20000000004 */
[----:B-1----:R-:W1:Y:S01]  /*4870*/  LDC.64 R6, c[0x0][0x3a0] ;  /* 0x0000e800ff067b82 */ /* 0x002e620000000a00 */
[----:B------:R-:W-:Y:S01]  /*4880*/  LEA R58, P5, R65, R76, 0x1 ;  /* 0x0000004c413a7211 */ /* 0x000fe200078a08ff */
[----:B------:R3:W-:Y:S01]  /*4890*/  STG.E.U16 desc[UR10][R16.64], R48 ;  /* 0x0000003010007986 */ /* 0x0007e2000c10150a */
[----:B--2---:R-:W-:-:S02]  /*48a0*/  PRMT R13, R92, 0x7632, R13 ;  /* 0x000076325c0d7816 */ /* 0x004fc4000000000d */
[----:B------:R-:W-:Y:S01]  /*48b0*/  LEA.HI.X.SX32 R57, R63, R98, 0x1, P6 ;  /* 0x000000623f397211 */ /* 0x000fe200030f0eff */
[----:B-----5:R2:W-:Y:S01]  /*48c0*/  STG.E.U16 desc[UR10][R18.64], R54 ;  /* 0x0000003612007986 */ /* 0x0205e2000c10150a */
[----:B------:R-:W-:Y:S02]  /*48d0*/  LEA R62, P6, R69, R76, 0x1 ;  /* 0x0000004c453e7211 */ /* 0x000fe400078c08ff */
[----:B------:R-:W-:Y:S01]  /*48e0*/  LEA.HI.X.SX32 R59, R65, R98, 0x1, P5 ;  /* 0x00000062413b7211 */ /* 0x000fe200028f0eff */
[----:B------:R-:W-:Y:S01]  /*48f0*/  STG.E.U16 desc[UR10][R20.64], R96 ;  /* 0x0000006014007986 */ /* 0x000fe2000c10150a */
[----:B0-----:R-:W-:Y:S02]  /*4900*/  PRMT R15, R50, 0x7632, R15 ;  /* 0x00007632320f7816 */ /* 0x001fe4000000000f */
[----:B------:R-:W-:Y:S01]  /*4910*/  LEA R64, P5, R71, R76, 0x1 ;  /* 0x0000004c47407211 */ /* 0x000fe200078a08ff */
[----:B------:R-:W-:Y:S01]  /*4920*/  STG.E.U16 desc[UR10][R22.64], R11 ;  /* 0x0000000b16007986 */ /* 0x000fe2000c10150a */
[----:B---3--:R-:W-:-:S02]  /*4930*/  PRMT R16, R48, 0x7632, R16 ;  /* 0x0000763230107816 */ /* 0x008fc40000000010 */
[----:B------:R-:W-:Y:S01]  /*4940*/  PRMT R17, R54, 0x7632, R17 ;  /* 0x0000763236117816 */ /* 0x000fe20000000011 */
[----:B------:R0:W-:Y:S01]  /*4950*/  STG.E.U16 desc[UR10][R24.64], R2 ;  /* 0x0000000218007986 */ /* 0x0001e2000c10150a */
[----:B--2---:R-:W-:Y:S02]  /*4960*/  PRMT R18, R96, 0x7632, R18 ;  /* 0x0000763260127816 */ /* 0x004fe40000000012 */
[----:B------:R-:W-:Y:S01]  /*4970*/  LEA.HI.X.SX32 R63, R69, R98, 0x1, P6 ;  /* 0x00000062453f7211 */ /* 0x000fe200030f0eff */
[----:B------:R-:W-:Y:S01]  /*4980*/  STG.E.U16 desc[UR10][R26.64], R13 ;  /* 0x0000000d1a007986 */ /* 0x000fe2000c10150a */
[----:B------:R-:W-:Y:S02]  /*4990*/  LEA R68, P6, R75, R76, 0x1 ;  /* 0x0000004c4b447211 */ /* 0x000fe400078c08ff */
[----:B------:R-:W-:Y:S01]  /*49a0*/  LEA.HI.X.SX32 R65, R71, R98, 0x1, P5 ;  /* 0x0000006247417211 */ /* 0x000fe200028f0eff */
[----:B------:R2:W-:Y:S01]  /*49b0*/  STG.E.U16 desc[UR10][R28.64], R4 ;  /* 0x000000041c007986 */ /* 0x0005e2000c10150a */
[----:B------:R-:W-:-:S02]  /*49c0*/  LEA R70, P5, R77, R76, 0x1 ;  /* 0x0000004c4d467211 */ /* 0x000fc400078a08ff */
[----:B------:R-:W-:Y:S01]  /*49d0*/  LEA.HI.X.SX32 R69, R75, R98, 0x1, P6 ;  /* 0x000000624b457211 */ /* 0x000fe200030f0eff */
[----:B------:R3:W-:Y:S01]  /*49e0*/  STG.E.U16 desc[UR10][R30.64], R15 ;  /* 0x0000000f1e007986 */ /* 0x0007e2000c10150a */
[----:B0-----:R-:W-:Y:S02]  /*49f0*/  PRMT R2, R95, 0x7632, R2 ;  /* 0x000076325f027816 */ /* 0x001fe40000000002 */
[----:B------:R-:W-:Y:S01]  /*4a00*/  LEA R74, P6, R5, R76, 0x1 ;  /* 0x0000004c054a7211 */ /* 0x000fe200078c08ff */
[----:B------:R0:W-:Y:S01]  /*4a10*/  STG.E.U16 desc[UR10][R32.64], R16 ;  /* 0x0000001020007986 */ /* 0x0001e2000c10150a */
[----:B------:R-:W-:Y:S02]  /*4a20*/  LEA.HI.X.SX32 R71, R77, R98, 0x1, P5 ;  /* 0x000000624d477211 */ /* 0x000fe400028f0eff */
[----:B------:R-:W-:Y:S01]  /*4a30*/  LEA R76, P5, R86, R76, 0x1 ;  /* 0x0000004c564c7211 */ /* 0x000fe200078a08ff */
[----:B------:R4:W-:Y:S01]  /*4a40*/  STG.E.U16 desc[UR10][R34.64], R17 ;  /* 0x0000001122007986 */ /* 0x0009e2000c10150a */
[----:B--2---:R-:W-:-:S02]  /*4a50*/  PRMT R4, R45, 0x7632, R4 ;  /* 0x000076322d047816 */ /* 0x004fc40000000004 */
[-C--:B------:R-:W-:Y:S01]  /*4a60*/  LEA.HI.X.SX32 R75, R5, R98.reuse, 0x1, P6 ;  /* 0x00000062054b7211 */ /* 0x080fe200030f0eff */
[----:B------:R2:W-:Y:S01]  /*4a70*/  STG.E.U16 desc[UR10][R36.64], R18 ;  /* 0x0000001224007986 */ /* 0x0005e2000c10150a */
[----:B---3--:R-:W-:Y:S02]  /*4a80*/  PRMT R31, R91, 0x7632, R31 ;  /* 0x000076325b1f7816 */ /* 0x008fe4000000001f */
[----:B------:R-:W-:Y:S01]  /*4a90*/  LEA.HI.X.SX32 R77, R86, R98, 0x1, P5 ;  /* 0x00000062564d7211 */ /* 0x000fe200028f0eff */
[----:B------:R3:W-:Y:S01]  /*4aa0*/  STG.E.U16 desc[UR10][R38.64], R91 ;  /* 0x0000005b26007986 */ /* 0x0007e2000c10150a */
[----:B0-----:R-:W-:Y:S02]  /*4ab0*/  PRMT R33, R93, 0x7632, R33 ;  /* 0x000076325d217816 */ /* 0x001fe40000000021 */
[----:B------:R-:W-:Y:S01]  /*4ac0*/  FSEL R78, R78, -INF , P3 ;  /* 0xff8000004e4e7808 */ /* 0x000fe20001800000 */
[----:B------:R-:W-:Y:S01]  /*4ad0*/  STG.E.U16 desc[UR10][R40.64], R95 ;  /* 0x0000005f28007986 */ /* 0x000fe2000c10150a */
[----:B----4-:R-:W-:-:S02]  /*4ae0*/  PRMT R35, R51, 0x7632, R35 ;  /* 0x0000763233237816 */ /* 0x010fc40000000023 */
[----:B------:R-:W-:Y:S01]  /*4af0*/  FSEL R79, R79, -INF , P2 ;  /* 0xff8000004f4f7808 */ /* 0x000fe20001000000 */
[----:B------:R-:W-:Y:S01]  /*4b00*/  STG.E.U16 desc[UR10][R42.64], R93 ;  /* 0x0000005d2a007986 */ /* 0x000fe2000c10150a */
[----:B--2---:R-:W-:Y:S01]  /*4b10*/  PRMT R36, R49, 0x7632, R36 ;  /* 0x0000763231247816 */ /* 0x004fe20000000024 */
[----:B------:R-:W-:Y:S01]  /*4b20*/  FFMA R8, R78, 0.69314718246459960938, R81 ;  /* 0x3f3172184e087823 */ /* 0x000fe20000000051 */
[----:B------:R-:W-:Y:S01]  /*4b30*/  PRMT R37, R55, 0x7632, R37 ;  /* 0x0000763237257816 */ /* 0x000fe20000000025 */
[----:B------:R-:W-:Y:S01]  /*4b40*/  STG.E.U16 desc[UR10][R46.64], R45 ;  /* 0x0000002d2e007986 */ /* 0x000fe2000c10150a */
[----:B---3--:R-:W-:Y:S01]  /*4b50*/  PRMT R38, R97, 0x7632, R38 ;  /* 0x0000763261267816 */ /* 0x008fe20000000026 */
[----:B------:R-:W-:Y:S01]  /*4b60*/  FFMA R9, R79, 0.69314718246459960938, R80 ;  /* 0x3f3172184f097823 */ /* 0x000fe20000000050 */
[----:B------:R-:W-:Y:S01]  /*4b70*/  FSEL R5, R82, -INF , P1 ;  /* 0xff80000052057808 */ /* 0x000fe20000800000 */
[----:B------:R-:W-:Y:S01]  /*4b80*/  STG.E.U16 desc[UR10][R52.64], R51 ;  /* 0x0000003334007986 */ /* 0x000fe2000c10150a */
[----:B------:R-:W-:-:S03]  /*4b90*/  LOP3.LUT R0, R0, 0x70, RZ, 0xc0, !PT ;  /* 0x0000007000007812 */ /* 0x000fc600078ec0ff */
[----:B------:R-:W-:Y:S01]  /*4ba0*/  STG.E.U16 desc[UR10][R56.64], R49 ;  /* 0x0000003138007986 */ /* 0x000fe2000c10150a */
[----:B------:R-:W-:Y:S01]  /*4bb0*/  FFMA R10, R5, 0.69314718246459960938, R84 ;  /* 0x3f317218050a7823 */ /* 0x000fe20000000054 */
[C---:B------:R-:W-:Y:S02]  /*4bc0*/  IMAD.SHL.U32 R5, R88.reuse, 0x4, RZ ;  /* 0x0000000458057824 */ /* 0x040fe400078e00ff */
[----:B------:R-:W-:Y:S01]  /*4bd0*/  STG.E.U16 desc[UR10][R58.64], R55 ;  /* 0x000000373a007986 */ /* 0x000fe2000c10150a */
[----:B------:R-:W-:-:S03]  /*4be0*/  IMAD.HI R88, R88, 0x4, RZ ;  /* 0x0000000458587827 */ /* 0x000fc600078e02ff */
[----:B------:R-:W-:Y:S04]  /*4bf0*/  STG.E.U16 desc[UR10][R60.64], R97 ;  /* 0x000000613c007986 */ /* 0x000fe8000c10150a */
[----:B------:R-:W-:Y:S04]  /*4c00*/  STG.E.U16 desc[UR10][R62.64], R31 ;  /* 0x0000001f3e007986 */ /* 0x000fe8000c10150a */
[----:B------:R0:W-:Y:S04]  /*4c10*/  STG.E.U16 desc[UR10][R64.64], R2 ;  /* 0x0000000240007986 */ /* 0x0001e8000c10150a */
[----:B------:R-:W-:Y:S04]  /*4c20*/  STG.E.U16 desc[UR10][R66.64], R33 ;  /* 0x0000002142007986 */ /* 0x000fe8000c10150a */
[----:B------:R1:W-:Y:S04]  /*4c30*/  STG.E.U16 desc[UR10][R68.64], R4 ;  /* 0x0000000444007986 */ /* 0x0003e8000c10150a */
[----:B------:R2:W-:Y:S01]  /*4c40*/  STG.E.U16 desc[UR10][R70.64], R35 ;  /* 0x0000002346007986 */ /* 0x0005e2000c10150a */
[----:B0-----:R-:W-:-:S03]  /*4c50*/  FSEL R2, R83, -INF , P4 ;  /* 0xff80000053027808 */ /* 0x001fc60002000000 */
[----:B------:R2:W-:Y:S02]  /*4c60*/  STG.E.U16 desc[UR10][R72.64], R36 ;  /* 0x0000002448007986 */ /* 0x0005e4000c10150a */
[----:B------:R-:W-:Y:S02]  /*4c70*/  FFMA R11, R2, 0.69314718246459960938, R85 ;  /* 0x3f317218020b7823 */ /* 0x000fe40000000055 */
[----:B------:R2:W-:Y:S01]  /*4c80*/  STG.E.U16 desc[UR10][R74.64], R37 ;  /* 0x000000254a007986 */ /* 0x0005e2000c10150a */
[----:B-1----:R-:W-:-:S03]  /*4c90*/  IADD3 R4, P1, P2, R5, UR7, R6 ;  /* 0x0000000705047c10 */ /* 0x002fc6000fa3e006 */
[----:B------:R2:W-:Y:S01]  /*4ca0*/  STG.E.U16 desc[UR10][R76.64], R38 ;  /* 0x000000264c007986 */ /* 0x0005e2000c10150a */
[----:B------:R-:W-:Y:S01]  /*4cb0*/  IADD3.X R5, PT, PT, R88, UR5, R7, P1, P2 ;  /* 0x0000000558057c10 */ /* 0x000fe20008fe4407 */
[----:B------:R-:W-:Y:S06]  /*4cc0*/  BAR.SYNC.DEFER_BLOCKING 0x0 ;  /* 0x0000000000007b1d */ /* 0x000fec0000010000 */
[----:B------:R2:W-:Y:S02]  /*4cd0*/  STS.128 [R0+UR6], R8 ;  /* 0x0000000800007988 */ /* 0x0005e40008000c06 */
[----:B------:R-:W-:Y:S06]  /*4ce0*/  BAR.SYNC.DEFER_BLOCKING 0x0 ;  /* 0x0000000000007b1d */ /* 0x000fec0000010000 */
[----:B------:R-:W-:Y:S05]  /*4cf0*/  @P0 EXIT ;  /* 0x000000000000094d */ /* 0x000fea0003800000 */
[----:B------:R-:W0:Y:S04]  /*4d00*/  LDS R3, [R3] ;  /* 0x0000000003037984 */ /* 0x000e280000000800 */
[----:B0-----:R-:W-:Y:S01]  /*4d10*/  STG.E desc[UR10][R4.64], R3 ;  /* 0x0000000304007986 */ /* 0x001fe2000c10190a */
[----:B------:R-:W-:Y:S05]  /*4d20*/  EXIT ;  /* 0x000000000000794d */ /* 0x000fea0003800000 */
.L_x_2:
[----:B------:R-:W-:-:S00]  /*4d30*/  BRA `(.L_x_2) ;  /* 0xfffffffc00fc7947 */ /* 0x000fc0000383ffff */
[----:B------:R-:W-:-:S00]  /*4d40*/  NOP ;  /* 0x0000000000007918 */ /* 0x000fc00000000000 */
        /* <DEDUP_REMOVED lines=11> */
.L_x_3:


//--------------------- .nv.global.init           --------------------------
	.section	.nv.global.init,"aw",@progbits
.nv.global.init:
	.type		_$_str,@object
	.size		_$_str,(.L_0 - _$_str)
_$_str:
        /*0000*/ 	.byte	0x5f, 0x5f, 0x43, 0x55, 0x44, 0x41, 0x5f, 0x46, 0x54, 0x5a, 0x00
.L_0:


//--------------------- .nv.shared.attn_fwd       --------------------------
	.section	.nv.shared.attn_fwd,"aw",@nobits
	.sectionflags	@""
	.align	16
	.zero		1024


//--------------------- .nv.shared.reserved.0     --------------------------
	.section	.nv.shared.reserved.0,"aw",@nobits
	.weak		__nv_reservedSMEM_offset_0_alias
	.size		__nv_reservedSMEM_offset_0_alias, 0, 64
	.other		__nv_reservedSMEM_offset_0_alias,@"STO_CUDA_RESERVED_SHARED STV_DEFAULT"
__nv_reservedSMEM_offset_0_alias:
	.zero		0
	.zero		64


//--------------------- .nv.constant0.attn_fwd    --------------------------
	.section	.nv.constant0.attn_fwd,"a",@progbits
	.sectionflags	@""
	.align	4
.nv.constant0.attn_fwd:
	.zero		1032


//--------------------- SYMBOLS --------------------------

	.type		.nv.reservedSmem.offset0,@object
	.size		.nv.reservedSmem.offset0,0x4
	.type		.nv.reservedSmem.cap,@object
	.size		.nv.reservedSmem.cap,0x4
